def attn_fwd(
    Q,
    K,
    V,
    Out,
    Lse,
    sm_scale,
    stride_qz,
    stride_qh,
    stride_qm,
    stride_qk,
    stride_kz,
    stride_kh,
    stride_kn,
    stride_kk,
    stride_vz,
    stride_vh,
    stride_vn,
    stride_vk,
    stride_oz,
    stride_oh,
    stride_om,
    stride_ok,
    seqlen_q,
    seqlen_k,
    BLOCK_M: tl.constexpr,
    BLOCK_N: tl.constexpr,
    HEAD_DIM: tl.constexpr,
    CAUSAL: tl.constexpr,
):
    start_m = tl.program_id(0)
    off_hz = tl.program_id(1)
    q_off = off_hz * stride_qh
    k_off = off_hz * stride_kh
    v_off = off_hz * stride_vh
    offs_m = start_m * BLOCK_M + tl.arange(0, BLOCK_M)
    offs_d = tl.arange(0, HEAD_DIM)
    offs_n = tl.arange(0, BLOCK_N)
    q_ptrs = Q + q_off + offs_m[:, None] * stride_qm + offs_d[None, :] * stride_qk
    k_ptrs = K + k_off + offs_d[:, None] * stride_kk + offs_n[None, :] * stride_kn
    v_ptrs = V + v_off + offs_n[:, None] * stride_vn + offs_d[None, :] * stride_vk
    m_i = tl.full([BLOCK_M], float("-inf"), dtype=tl.float32)
    l_i = tl.zeros([BLOCK_M], dtype=tl.float32) + 1.0
    acc = tl.zeros([BLOCK_M, HEAD_DIM], dtype=tl.float32)
    q = tl.load(q_ptrs)
    acc, l_i, m_i = _attn_fwd_inner(
        acc,
        l_i,
        m_i,
        q,
        k_ptrs,
        v_ptrs,
        sm_scale,
        stride_kn,
        stride_vn,
        start_m,
        seqlen_k,
        BLOCK_M,
        BLOCK_N,
        HEAD_DIM,
        CAUSAL,
    )
    acc = acc / l_i[:, None]
    lse = m_i + tl.math.log2(l_i) / 1.4426950408889634
    o_ptrs = (
        Out
        + off_hz * stride_oh
        + offs_m[:, None] * stride_om
        + offs_d[None, :] * stride_ok
    )
    tl.store(o_ptrs, acc.to(Out.dtype.element_ty))
    tl.store(Lse + off_hz * seqlen_q + offs_m, lse)

# config = {"BLOCK_M": 256, "BLOCK_N": 128, "HEAD_DIM": 16, "arch": "sm_90", "causal": false, "dtype": "fp16", "num_stages": 2, "num_warps": 16}
# arch = sm_90


// ===== COMPILED SASS (sm_90a) =====

	.target	sm_90a

	.elftype	@"ET_EXEC"


//--------------------- .note.nv.tkinfo           --------------------------
	.section	.note.nv.tkinfo,"",@"SHT_NOTE"
	.sectionflags	@"SHF_NOTE_NV_TKINFO"
	.tkinfo
        /*0018*/ 	.word	0x00000002
        /*0030*/ 	.string	""
        /*0030*/ 	.string	"ptxas"
        /*0030*/ 	.string	"Cuda compilation tools, release 13.0, V13.0.88"
        /*0030*/ 	.string	"Build cuda_13.0.r13.0/compiler.36424714_0"
        /*0030*/ 	.string	"-v  -suppress-debug-info  -lineinfo  -arch sm_90a "



//--------------------- .note.nv.cuinfo           --------------------------
	.section	.note.nv.cuinfo,"",@"SHT_NOTE"
	.sectionflags	@"SHF_NOTE_NV_CUINFO"
        /*0018*/ 	.short	0x0002
        /*001a*/ 	.short	0x005a
        /*001c*/ 	.short	0x0082
	.zero		2


//--------------------- .nv.info                  --------------------------
	.section	.nv.info,"",@"SHT_CUDA_INFO"
	.align	4


	//----- nvinfo : EIATTR_REGCOUNT
	.align		4
        /*0000*/ 	.byte	0x04, 0x2f
        /*0002*/ 	.short	(.L_2 - .L_1)
	.align		4
.L_1:
        /*0004*/ 	.word	index@(attn_fwd)
        /*0008*/ 	.word	0x0000007d


	//----- nvinfo : EIATTR_FRAME_SIZE
	.align		4
.L_2:
        /*000c*/ 	.byte	0x04, 0x11
        /*000e*/ 	.short	(.L_4 - .L_3)
	.align		4
.L_3:
        /*0010*/ 	.word	index@(attn_fwd)
        /*0014*/ 	.word	0x00000000


	//----- nvinfo : EIATTR_MIN_STACK_SIZE
	.align		4
.L_4:
        /*0018*/ 	.byte	0x04, 0x12
        /*001a*/ 	.short	(.L_6 - .L_5)
	.align		4
.L_5:
        /*001c*/ 	.word	index@(attn_fwd)
        /*0020*/ 	.word	0x00000000
.L_6:


//--------------------- .nv.compat                --------------------------
	.section	.nv.compat,"",@"SHT_CUDA_COMPAT_INFO"
	.align	4
        /*0000*/ 	.byte	0x02, 0x09, 0x01, 0x00, 0x02, 0x02, 0x04, 0x00, 0x02, 0x05, 0x05, 0x00, 0x03, 0x07, 0x01, 0x01
        /*0010*/ 	.byte	0x02, 0x03, 0x00, 0x00, 0x02, 0x06, 0x01, 0x00, 0x04, 0x0b, 0x08, 0x00, 0x00, 0x00, 0x00, 0x00
        /*0020*/ 	.byte	0x00, 0x00, 0x00, 0x00


//--------------------- .nv.info.attn_fwd         --------------------------
	.section	.nv.info.attn_fwd,"",@"SHT_CUDA_INFO"
	.sectionflags	@""
	.align	4


	//----- nvinfo : EIATTR_CUDA_API_VERSION
	.align		4
        /*0000*/ 	.byte	0x04, 0x37
        /*0002*/ 	.short	(.L_8 - .L_7)
.L_7:
        /*0004*/ 	.word	0x00000082


	//----- nvinfo : EIATTR_KPARAM_INFO
	.align		4
.L_8:
        /*0008*/ 	.byte	0x04, 0x17
        /*000a*/ 	.short	(.L_10 - .L_9)
.L_9:
        /*000c*/ 	.word	0x00000000
        /*0010*/ 	.short	0x0019
        /*0012*/ 	.short	0x0080
        /*0014*/ 	.byte	0x00, 0xf4, 0x21, 0x00


	//----- nvinfo : EIATTR_KPARAM_INFO
	.align		4
.L_10:
        /*0018*/ 	.byte	0x04, 0x17
        /*001a*/ 	.short	(.L_12 - .L_11)
.L_11:
        /*001c*/ 	.word	0x00000000
        /*0020*/ 	.short	0x0018
        /*0022*/ 	.short	0x0078
        /*0024*/ 	.byte	0x00, 0xf4, 0x21, 0x00


	//----- nvinfo : EIATTR_KPARAM_INFO
	.align		4
.L_12:
        /*0028*/ 	.byte	0x04, 0x17
        /*002a*/ 	.short	(.L_14 - .L_13)
.L_13:
        /*002c*/ 	.word	0x00000000
        /*0030*/ 	.short	0x0017
        /*0032*/ 	.short	0x0070
        /*0034*/ 	.byte	0x00, 0xf0, 0x11, 0x00


	//----- nvinfo : EIATTR_KPARAM_INFO
	.align		4
.L_14:
        /*0038*/ 	.byte	0x04, 0x17
        /*003a*/ 	.short	(.L_16 - .L_15)
.L_15:
        /*003c*/ 	.word	0x00000000
        /*0040*/ 	.short	0x0016
        /*0042*/ 	.short	0x006c
        /*0044*/ 	.byte	0x00, 0xf0, 0x11, 0x00


	//----- nvinfo : EIATTR_KPARAM_INFO
	.align		4
.L_16:
        /*0048*/ 	.byte	0x04, 0x17
        /*004a*/ 	.short	(.L_18 - .L_17)
.L_17:
        /*004c*/ 	.word	0x00000000
        /*0050*/ 	.short	0x0015
        /*0052*/ 	.short	0x0068
        /*0054*/ 	.byte	0x00, 0xf0, 0x11, 0x00


	//----- nvinfo : EIATTR_KPARAM_INFO
	.align		4
.L_18:
        /*0058*/ 	.byte	0x04, 0x17
        /*005a*/ 	.short	(.L_20 - .L_19)
.L_19:
        /*005c*/ 	.word	0x00000000
        /*0060*/ 	.short	0x0014
        /*0062*/ 	.short	0x0064
        /*0064*/ 	.byte	0x00, 0xf0, 0x11, 0x00


	//----- nvinfo : EIATTR_KPARAM_INFO
	.align		4
.L_20:
        /*0068*/ 	.byte	0x04, 0x17
        /*006a*/ 	.short	(.L_22 - .L_21)
.L_21:
        /*006c*/ 	.word	0x00000000
        /*0070*/ 	.short	0x0013
        /*0072*/ 	.short	0x0060
        /*0074*/ 	.byte	0x00, 0xf0, 0x11, 0x00


	//----- nvinfo : EIATTR_KPARAM_INFO
	.align		4
.L_22:
        /*0078*/ 	.byte	0x04, 0x17
        /*007a*/ 	.short	(.L_24 - .L_23)
.L_23:
        /*007c*/ 	.word	0x00000000
        /*0080*/ 	.short	0x0012
        /*0082*/ 	.short	0x005c
        /*0084*/ 	.byte	0x00, 0xf0, 0x11, 0x00


	//----- nvinfo : EIATTR_KPARAM_INFO
	.align		4
.L_24:
        /*0088*/ 	.byte	0x04, 0x17
        /*008a*/ 	.short	(.L_26 - .L_25)
.L_25:
        /*008c*/ 	.word	0x00000000
        /*0090*/ 	.short	0x0011
        /*0092*/ 	.short	0x0058
        /*0094*/ 	.byte	0x00, 0xf0, 0x11, 0x00


	//----- nvinfo : EIATTR_KPARAM_INFO
	.align		4
.L_26:
        /*0098*/ 	.byte	0x04, 0x17
        /*009a*/ 	.short	(.L_28 - .L_27)
.L_27:
        /*009c*/ 	.word	0x00000000
        /*00a0*/ 	.short	0x0010
        /*00a2*/ 	.short	0x0054
        /*00a4*/ 	.byte	0x00, 0xf0, 0x11, 0x00


	//----- nvinfo : EIATTR_KPARAM_INFO
	.align		4
.L_28:
        /*00a8*/ 	.byte	0x04, 0x17
        /*00aa*/ 	.short	(.L_30 - .L_29)
.L_29:
        /*00ac*/ 	.word	0x00000000
        /*00b0*/ 	.short	0x000f
        /*00b2*/ 	.short	0x0050
        /*00b4*/ 	.byte	0x00, 0xf0, 0x11, 0x00


	//----- nvinfo : EIATTR_KPARAM_INFO
	.align		4
.L_30:
        /*00b8*/ 	.byte	0x04, 0x17
        /*00ba*/ 	.short	(.L_32 - .L_31)
.L_31:
        /*00bc*/ 	.word	0x00000000
        /*00c0*/ 	.short	0x000e
        /*00c2*/ 	.short	0x004c
        /*00c4*/ 	.byte	0x00, 0xf0, 0x11, 0x00


	//----- nvinfo : EIATTR_KPARAM_INFO
	.align		4
.L_32:
        /*00c8*/ 	.byte	0x04, 0x17
        /*00ca*/ 	.short	(.L_34 - .L_33)
.L_33:
        /*00cc*/ 	.word	0x00000000
        /*00d0*/ 	.short	0x000d
        /*00d2*/ 	.short	0x0048
        /*00d4*/ 	.byte	0x00, 0xf0, 0x11, 0x00


	//----- nvinfo : EIATTR_KPARAM_INFO
	.align		4
.L_34:
        /*00d8*/ 	.byte	0x04, 0x17
        /*00da*/ 	.short	(.L_36 - .L_35)
.L_35:
        /*00dc*/ 	.word	0x00000000
        /*00e0*/ 	.short	0x000c
        /*00e2*/ 	.short	0x0044
        /*00e4*/ 	.byte	0x00, 0xf0, 0x11, 0x00


	//----- nvinfo : EIATTR_KPARAM_INFO
	.align		4
.L_36:
        /*00e8*/ 	.byte	0x04, 0x17
        /*00ea*/ 	.short	(.L_38 - .L_37)
.L_37:
        /*00ec*/ 	.word	0x00000000
        /*00f0*/ 	.short	0x000b
        /*00f2*/ 	.short	0x0040
        /*00f4*/ 	.byte	0x00, 0xf0, 0x11, 0x00


	//----- nvinfo : EIATTR_KPARAM_INFO
	.align		4
.L_38:
        /*00f8*/ 	.byte	0x04, 0x17
        /*00fa*/ 	.short	(.L_40 - .L_39)
.L_39:
        /*00fc*/ 	.word	0x00000000
        /*0100*/ 	.short	0x000a
        /*0102*/ 	.short	0x003c
        /*0104*/ 	.byte	0x00, 0xf0, 0x11, 0x00


	//----- nvinfo : EIATTR_KPARAM_INFO
	.align		4
.L_40:
        /*0108*/ 	.byte	0x04, 0x17
        /*010a*/ 	.short	(.L_42 - .L_41)
.L_41:
        /*010c*/ 	.word	0x00000000
        /*0110*/ 	.short	0x0009
        /*0112*/ 	.short	0x0038
        /*0114*/ 	.byte	0x00, 0xf0, 0x11, 0x00


	//----- nvinfo : EIATTR_KPARAM_INFO
	.align		4
.L_42:
        /*0118*/ 	.byte	0x04, 0x17
        /*011a*/ 	.short	(.L_44 - .L_43)
.L_43:
        /*011c*/ 	.word	0x00000000
        /*0120*/ 	.short	0x0008
        /*0122*/ 	.short	0x0034
        /*0124*/ 	.byte	0x00, 0xf0, 0x11, 0x00


	//----- nvinfo : EIATTR_KPARAM_INFO
	.align		4
.L_44:
        /*0128*/ 	.byte	0x04, 0x17
        /*012a*/ 	.short	(.L_46 - .L_45)
.L_45:
        /*012c*/ 	.word	0x00000000
        /*0130*/ 	.short	0x0007
        /*0132*/ 	.short	0x0030
        /*0134*/ 	.byte	0x00, 0xf0, 0x11, 0x00


	//----- nvinfo : EIATTR_KPARAM_INFO
	.align		4
.L_46:
        /*0138*/ 	.byte	0x04, 0x17
        /*013a*/ 	.short	(.L_48 - .L_47)
.L_47:
        /*013c*/ 	.word	0x00000000
        /*0140*/ 	.short	0x0006
        /*0142*/ 	.short	0x002c
        /*0144*/ 	.byte	0x00, 0xf0, 0x11, 0x00


	//----- nvinfo : EIATTR_KPARAM_INFO
	.align		4
.L_48:
        /*0148*/ 	.byte	0x04, 0x17
        /*014a*/ 	.short	(.L_50 - .L_49)
.L_49:
        /*014c*/ 	.word	0x00000000
        /*0150*/ 	.short	0x0005
        /*0152*/ 	.short	0x0028
        /*0154*/ 	.byte	0x00, 0xf0, 0x11, 0x00


	//----- nvinfo : EIATTR_KPARAM_INFO
	.align		4
.L_50:
        /*0158*/ 	.byte	0x04, 0x17
        /*015a*/ 	.short	(.L_52 - .L_51)
.L_51:
        /*015c*/ 	.word	0x00000000
        /*0160*/ 	.short	0x0004
        /*0162*/ 	.short	0x0020
        /*0164*/ 	.byte	0x00, 0xf4, 0x21, 0x00


	//----- nvinfo : EIATTR_KPARAM_INFO
	.align		4
.L_52:
        /*0168*/ 	.byte	0x04, 0x17
        /*016a*/ 	.short	(.L_54 - .L_53)
.L_53:
        /*016c*/ 	.word	0x00000000
        /*0170*/ 	.short	0x0003
        /*0172*/ 	.short	0x0018
        /*0174*/ 	.byte	0x00, 0xf4, 0x21, 0x00


	//----- nvinfo : EIATTR_KPARAM_INFO
	.align		4
.L_54:
        /*0178*/ 	.byte	0x04, 0x17
        /*017a*/ 	.short	(.L_56 - .L_55)
.L_55:
        /*017c*/ 	.word	0x00000000
        /*0180*/ 	.short	0x0002
        /*0182*/ 	.short	0x0010
        /*0184*/ 	.byte	0x00, 0xf4, 0x21, 0x00


	//----- nvinfo : EIATTR_KPARAM_INFO
	.align		4
.L_56:
        /*0188*/ 	.byte	0x04, 0x17
        /*018a*/ 	.short	(.L_58 - .L_57)
.L_57:
        /*018c*/ 	.word	0x00000000
        /*0190*/ 	.short	0x0001
        /*0192*/ 	.short	0x0008
        /*0194*/ 	.byte	0x00, 0xf4, 0x21, 0x00


	//----- nvinfo : EIATTR_KPARAM_INFO
	.align		4
.L_58:
        /*0198*/ 	.byte	0x04, 0x17
        /*019a*/ 	.short	(.L_60 - .L_59)
.L_59:
        /*019c*/ 	.word	0x00000000
        /*01a0*/ 	.short	0x0000
        /*01a2*/ 	.short	0x0000
        /*01a4*/ 	.byte	0x00, 0xf4, 0x21, 0x00


	//----- nvinfo : EIATTR_SPARSE_MMA_MASK
	.align		4
.L_60:
        /*01a8*/ 	.byte	0x03, 0x50
        /*01aa*/ 	.short	0x0000


	//----- nvinfo : EIATTR_MAXREG_COUNT
	.align		4
        /*01ac*/ 	.byte	0x03, 0x1b
        /*01ae*/ 	.short	0x0080


	//----- nvinfo : EIATTR_NUM_BARRIERS
	.align		4
        /*01b0*/ 	.byte	0x02, 0x4c
        /*01b2*/ 	.byte	0x01
	.zero		1


	//----- nvinfo : EIATTR_MERCURY_ISA_VERSION
	.align		4
        /*01b4*/ 	.byte	0x03, 0x5f
        /*01b6*/ 	.short	0x0101


	//----- nvinfo : EIATTR_COOP_GROUP_MASK_REGIDS
	.align		4
        /*01b8*/ 	.byte	0x04, 0x29
        /*01ba*/ 	.short	(.L_62 - .L_61)


	//   ....[0]....
.L_61:
        /*01bc*/ 	.word	0xffffffff


	//   ....[1]....
        /*01c0*/ 	.word	0xffffffff


	//   ....[2]....
        /*01c4*/ 	.word	0xffffffff


	//   ....[3]....
        /*01c8*/ 	.word	0xffffffff


	//   ....[4]....
        /*01cc*/ 	.word	0xffffffff


	//   ....[5]....
        /*01d0*/ 	.word	0xffffffff


	//   ....[6]....
        /*01d4*/ 	.word	0xffffffff


	//   ....[7]....
        /*01d8*/ 	.word	0xffffffff


	//----- nvinfo : EIATTR_COOP_GROUP_INSTR_OFFSETS
	.align		4
.L_62:
        /*01dc*/ 	.byte	0x04, 0x28
        /*01de*/ 	.short	(.L_64 - .L_63)


	//   ....[0]....
.L_63:
        /*01e0*/ 	.word	0x00001110


	//   ....[1]....
        /*01e4*/ 	.word	0x00001130


	//   ....[2]....
        /*01e8*/ 	.word	0x00001820


	//   ....[3]....
        /*01ec*/ 	.word	0x00001970


	//   ....[4]....
        /*01f0*/ 	.word	0x00002a30


	//   ....[5]....
        /*01f4*/ 	.word	0x00002a40


	//   ....[6]....
        /*01f8*/ 	.word	0x00002a80


	//   ....[7]....
        /*01fc*/ 	.word	0x00002a90


	//----- nvinfo : EIATTR_EXIT_INSTR_OFFSETS
	.align		4
.L_64:
        /*0200*/ 	.byte	0x04, 0x1c
        /*0202*/ 	.short	(.L_66 - .L_65)


	//   ....[0]....
.L_65:
        /*0204*/ 	.word	0x00003730


	//   ....[1]....
        /*0208*/ 	.word	0x00003760


	//----- nvinfo : EIATTR_REQNTID
	.align		4
.L_66:
        /*020c*/ 	.byte	0x04, 0x10
        /*020e*/ 	.short	(.L_68 - .L_67)
.L_67:
        /*0210*/ 	.word	0x00000200
        /*0214*/ 	.word	0x00000001
        /*0218*/ 	.word	0x00000001


	//----- nvinfo : EIATTR_CBANK_PARAM_SIZE
	.align		4
.L_68:
        /*021c*/ 	.byte	0x03, 0x19
        /*021e*/ 	.short	0x0088


	//----- nvinfo : EIATTR_PARAM_CBANK
	.align		4
        /*0220*/ 	.byte	0x04, 0x0a
        /*0222*/ 	.short	(.L_70 - .L_69)
	.align		4
.L_69:
        /*0224*/ 	.word	index@(.nv.constant0.attn_fwd)
        /*0228*/ 	.short	0x0210
        /*022a*/ 	.short	0x0088


	//----- nvinfo : EIATTR_SW_WAR
	.align		4
.L_70:
        /*022c*/ 	.byte	0x04, 0x36
        /*022e*/ 	.short	(.L_72 - .L_71)
.L_71:
        /*0230*/ 	.word	0x00000008
.L_72:


//--------------------- .nv.callgraph             --------------------------
	.section	.nv.callgraph,"",@"SHT_CUDA_CALLGRAPH"
	.align	4
	.sectionentsize	8
	.align		4
        /*0000*/ 	.word	0x00000000
	.align		4
        /*0004*/ 	.word	0xffffffff
	.align		4
        /*0008*/ 	.word	0x00000000
	.align		4
        /*000c*/ 	.word	0xfffffffe
	.align		4
        /*0010*/ 	.word	0x00000000
	.align		4
        /*0014*/ 	.word	0xfffffffd
	.align		4
        /*0018*/ 	.word	0x00000000
	.align		4
        /*001c*/ 	.word	0xfffffffc


//--------------------- .nv.constant4             --------------------------
	.section	.nv.constant4,"a",@progbits
	.align	8
	.align		8
.nv.constant4:
        /*0000*/ 	.dword	_$_str


//--------------------- .text.attn_fwd            --------------------------
	.section	.text.attn_fwd,"ax",@progbits
	.align	128
        .global         attn_fwd
        .type           attn_fwd,@function
        .size           attn_fwd,(.L_x_3 - attn_fwd)
        .other          attn_fwd,@"STO_CUDA_ENTRY STV_DEFAULT"
attn_fwd:
.text.attn_fwd:
[----:B------:R-:W-:Y:S01]  /*0000*/  LDC R1, c[0x0][0x28] ;  /* 0x00000a00ff017b82 */ /* 0x000fe20000000800 */
[----:B------:R-:W0:Y:S07]  /*0010*/  S2R R6, SR_TID.X ;  /* 0x0000000000067919 */ /* 0x000e2e0000002100 */
[----:B------:R-:W1:Y:S01]  /*0020*/  S2UR UR14, SR_CTAID.Y ;  /* 0x00000000000e79c3 */ /* 0x000e620000002600 */
[----:B------:R-:W-:Y:S01]  /*0030*/  ULDC.64 UR4, c[0x0][0x240] ;  /* 0x0000900000047ab9 */ /* 0x000fe20000000a00 */
[----:B------:R-:W-:Y:S01]  /*0040*/  ULDC.64 UR16, c[0x0][0x208] ;  /* 0x0000820000107ab9 */ /* 0x000fe20000000a00 */
[----:B------:R-:W2:Y:S01]  /*0050*/  S2R R0, SR_CTAID.X ;  /* 0x0000000000007919 */ /* 0x000ea20000002500 */
[----:B------:R-:W-:-:S04]  /*0060*/  ULDC UR21, c[0x0][0x280] ;  /* 0x0000a00000157ab9 */ /* 0x000fc80000000800 */
[----:B------:R-:W3:Y:S08]  /*0070*/  LDC R17, c[0x0][0x248] ;  /* 0x00009200ff117b82 */ /* 0x000ef00000000800 */
[----:B------:R-:W4:Y:S01]  /*0080*/  LDC.64 R20, c[0x0][0x210] ;  /* 0x00008400ff147b82 */ /* 0x000f220000000a00 */
[----:B-1----:R-:W-:-:S04]  /*0090*/  UIMAD UR4, UR14, UR4, URZ ;  /* 0x000000040e0472a4 */ /* 0x002fc8000f8e023f */
[----:B------:R-:W-:Y:S01]  /*00a0*/  USHF.L.U32 UR6, UR4, 0x1, URZ ;  /* 0x0000000104067899 */ /* 0x000fe2000800063f */
[----:B0-----:R-:W-:Y:S02]  /*00b0*/  LOP3.LUT R5, R6, 0xff, RZ, 0xc0, !PT ;  /* 0x000000ff06057812 */ /* 0x001fe400078ec0ff */
[----:B------:R-:W-:Y:S02]  /*00c0*/  SHF.R.U32.HI R2, RZ, 0x8, R6 ;  /* 0x00000008ff027819 */ /* 0x000fe40000011606 */
[----:B--2---:R-:W-:Y:S02]  /*00d0*/  LEA R5, R0, R5, 0x8 ;  /* 0x0000000500057211 */ /* 0x004fe400078e40ff */
[----:B------:R-:W-:-:S03]  /*00e0*/  SGXT.U32 R2, R2, 0x1 ;  /* 0x000000010202781a */ /* 0x000fc60000000000 */
[----:B------:R-:W-:Y:S01]  /*00f0*/  IMAD R0, R5, UR5, RZ ;  /* 0x0000000505007c24 */ /* 0x000fe2000f8e02ff */
[----:B------:R-:W-:Y:S01]  /*0100*/  UIMAD.WIDE UR4, UR4, 0x2, URZ ;  /* 0x00000002040478a5 */ /* 0x000fe2000f8e023f */
[----:B---3--:R-:W-:-:S03]  /*0110*/  IMAD R4, R2, R17, RZ ;  /* 0x0000001102047224 */ /* 0x008fc600078e02ff */
[C---:B------:R-:W-:Y:S01]  /*0120*/  SHF.L.U32 R3, R0.reuse, 0x1, RZ ;  /* 0x0000000100037819 */ /* 0x040fe200000006ff */
[----:B------:R-:W-:Y:S01]  /*0130*/  IMAD.HI R0, R0, 0x2, RZ ;  /* 0x0000000200007827 */ /* 0x000fe200078e02ff */
[----:B------:R-:W-:Y:S02]  /*0140*/  LEA R7, R17, R4, 0x1 ;  /* 0x0000000411077211 */ /* 0x000fe400078e08ff */
[----:B----4-:R-:W-:Y:S02]  /*0150*/  IADD3 R13, P0, P1, R3, UR6, R20 ;  /* 0x00000006030d7c10 */ /* 0x010fe4000f91e014 */
[----:B------:R-:W-:Y:S02]  /*0160*/  LEA R11, R17, R7, 0x1 ;  /* 0x00000007110b7211 */ /* 0x000fe400078e08ff */
[----:B------:R-:W-:Y:S02]  /*0170*/  IADD3.X R21, R0, UR5, R21, P0, P1 ;  /* 0x0000000500157c10 */ /* 0x000fe400087e2415 */
[----:B------:R-:W-:-:S02]  /*0180*/  LEA R2, P0, R4, R13, 0x1 ;  /* 0x0000000d04027211 */ /* 0x000fc400078008ff */
[----:B------:R-:W-:Y:S02]  /*0190*/  LEA R0, R17, R11, 0x1 ;  /* 0x0000000b11007211 */ /* 0x000fe400078e08ff */
[----:B------:R-:W-:Y:S02]  /*01a0*/  LEA.HI.X.SX32 R3, R4, R21, 0x1, P0 ;  /* 0x0000001504037211 */ /* 0x000fe400000f0eff */
[-C--:B------:R-:W-:Y:S02]  /*01b0*/  LEA R10, P0, R11, R13.reuse, 0x1 ;  /* 0x0000000d0b0a7211 */ /* 0x080fe400078008ff */
[----:B------:R-:W-:Y:S01]  /*01c0*/  LEA R8, P1, R7, R13, 0x1 ;  /* 0x0000000d07087211 */ /* 0x000fe200078208ff */
[----:B------:R0:W2:Y:S01]  /*01d0*/  LDG.E.U16 R20, desc[UR16][R2.64] ;  /* 0x0000001002147981 */ /* 0x0000a2000c1e1500 */
[----:B------:R-:W-:Y:S02]  /*01e0*/  LEA R4, R17, R0, 0x1 ;  /* 0x0000000011047211 */ /* 0x000fe400078e08ff */
[----:B------:R-:W-:-:S02]  /*01f0*/  LEA.HI.X.SX32 R11, R11, R21, 0x1, P0 ;  /* 0x000000150b0b7211 */ /* 0x000fc400000f0eff */
[----:B------:R-:W-:Y:S02]  /*0200*/  LEA.HI.X.SX32 R9, R7, R21, 0x1, P1 ;  /* 0x0000001507097211 */ /* 0x000fe400008f0eff */
[C---:B------:R-:W-:Y:S01]  /*0210*/  LEA R14, P0, R4.reuse, R13, 0x1 ;  /* 0x0000000d040e7211 */ /* 0x040fe200078008ff */
[----:B------:R-:W3:Y:S01]  /*0220*/  LDG.E.U16 R10, desc[UR16][R10.64] ;  /* 0x000000100a0a7981 */ /* 0x000ee2000c1e1500 */
[C---:B------:R-:W-:Y:S02]  /*0230*/  LEA R7, R17.reuse, R4, 0x1 ;  /* 0x0000000411077211 */ /* 0x040fe400078e08ff */
[----:B------:R-:W-:Y:S01]  /*0240*/  LEA.HI.X.SX32 R15, R4, R21, 0x1, P0 ;  /* 0x00000015040f7211 */ /* 0x000fe200000f0eff */
[----:B------:R1:W4:Y:S01]  /*0250*/  LDG.E.U16 R8, desc[UR16][R8.64] ;  /* 0x0000001008087981 */ /* 0x000322000c1e1500 */
[----:B------:R-:W-:Y:S02]  /*0260*/  LEA R4, R17, R7, 0x1 ;  /* 0x0000000711047211 */ /* 0x000fe400078e08ff */
[----:B------:R-:W-:Y:S01]  /*0270*/  LEA R16, P1, R7, R13, 0x1 ;  /* 0x0000000d07107211 */ /* 0x000fe200078208ff */
[----:B------:R-:W5:Y:S01]  /*0280*/  LDG.E.U16 R14, desc[UR16][R14.64] ;  /* 0x000000100e0e7981 */ /* 0x000f62000c1e1500 */
[----:B0-----:R-:W-:-:S02]  /*0290*/  LEA R3, R17, R4, 0x1 ;  /* 0x0000000411037211 */ /* 0x001fc400078e08ff */
[----:B------:R-:W-:Y:S02]  /*02a0*/  LEA R18, P2, R4, R13, 0x1 ;  /* 0x0000000d04127211 */ /* 0x000fe400078408ff */
[----:B------:R-:W-:Y:S02]  /*02b0*/  LEA.HI.X.SX32 R17, R7, R21, 0x1, P1 ;  /* 0x0000001507117211 */ /* 0x000fe400008f0eff */
[-C--:B------:R-:W-:Y:S02]  /*02c0*/  LEA R12, P0, R0, R13.reuse, 0x1 ;  /* 0x0000000d000c7211 */ /* 0x080fe400078008ff */
[----:B------:R-:W-:Y:S01]  /*02d0*/  LEA R2, P1, R3, R13, 0x1 ;  /* 0x0000000d03027211 */ /* 0x000fe200078208ff */
[----:B------:R-:W3:Y:S01]  /*02e0*/  LDG.E.U16 R16, desc[UR16][R16.64] ;  /* 0x0000001010107981 */ /* 0x000ee2000c1e1500 */
[-C--:B------:R-:W-:Y:S02]  /*02f0*/  LEA.HI.X.SX32 R19, R4, R21.reuse, 0x1, P2 ;  /* 0x0000001504137211 */ /* 0x080fe400010f0eff */
[----:B------:R-:W-:-:S02]  /*0300*/  LEA.HI.X.SX32 R13, R0, R21, 0x1, P0 ;  /* 0x00000015000d7211 */ /* 0x000fc400000f0eff */
[----:B------:R-:W-:Y:S01]  /*0310*/  LEA.HI.X.SX32 R3, R3, R21, 0x1, P1 ;  /* 0x0000001503037211 */ /* 0x000fe200008f0eff */
[----:B------:R-:W3:Y:S04]  /*0320*/  LDG.E.U16 R18, desc[UR16][R18.64] ;  /* 0x0000001012127981 */ /* 0x000ee8000c1e1500 */
[----:B------:R0:W3:Y:S04]  /*0330*/  LDG.E.U16 R12, desc[UR16][R12.64] ;  /* 0x000000100c0c7981 */ /* 0x0000e8000c1e1500 */
[----:B------:R0:W3:Y:S01]  /*0340*/  LDG.E.U16 R2, desc[UR16][R2.64] ;  /* 0x0000001002027981 */ /* 0x0000e2000c1e1500 */
[----:B------:R-:W0:Y:S01]  /*0350*/  S2UR UR4, SR_CgaCtaId ;  /* 0x00000000000479c3 */ /* 0x000e220000008800 */
[----:B------:R-:W-:-:S02]  /*0360*/  SHF.L.U32 R0, R6, 0x5, RZ ;  /* 0x0000000506007819 */ /* 0x000fc400000006ff */
[----:B-1----:R-:W-:Y:S01]  /*0370*/  SHF.R.S32.HI R9, RZ, 0x8, R6 ;  /* 0x00000008ff097819 */ /* 0x002fe20000011406 */
[----:B------:R-:W-:Y:S01]  /*0380*/  UISETP.GE.AND UP0, UPT, UR21, 0x1, UPT ;  /* 0x000000011500788c */ /* 0x000fe2000bf06270 */
[----:B------:R-:W-:Y:S02]  /*0390*/  SHF.L.U32 R7, R6, 0x1, RZ ;  /* 0x0000000106077819 */ /* 0x000fe400000006ff */
[----:B------:R-:W-:Y:S02]  /*03a0*/  LOP3.LUT R4, R0, 0x1800, RZ, 0xc0, !PT ;  /* 0x0000180000047812 */ /* 0x000fe400078ec0ff */
[----:B------:R-:W-:Y:S01]  /*03b0*/  SGXT R0, R9, 0x1 ;  /* 0x000000010900781a */ /* 0x000fe20000000200 */
[----:B------:R-:W-:Y:S01]  /*03c0*/  UMOV UR15, 0x400 ;  /* 0x00000400000f7882 */ /* 0x000fe20000000000 */
[----:B------:R-:W-:Y:S02]  /*03d0*/  LOP3.LUT R9, R4, 0x7e, R7, 0xf8, !PT ;  /* 0x0000007e04097812 */ /* 0x000fe400078ef807 */
[----:B------:R-:W-:-:S02]  /*03e0*/  PLOP3.LUT P0, PT, PT, PT, UP0, 0x80, 0x0 ;  /* 0x000000000000781c */ /* 0x000fc40003f0f008 */
[----:B------:R-:W-:-:S04]  /*03f0*/  LOP3.LUT R9, R9, 0x90, R0, 0x78, !PT ;  /* 0x0000009009097812 */ /* 0x000fc800078e7800 */
[C---:B------:R-:W-:Y:S01]  /*0400*/  LOP3.LUT R11, R9.reuse, 0x20, RZ, 0x3c, !PT ;  /* 0x00000020090b7812 */ /* 0x040fe200078e3cff */
[----:B0-----:R-:W-:Y:S01]  /*0410*/  ULEA UR15, UR4, UR15, 0x18 ;  /* 0x0000000f040f7291 */ /* 0x001fe2000f8ec03f */
[C---:B------:R-:W-:Y:S02]  /*0420*/  LOP3.LUT R13, R9.reuse, 0x40, RZ, 0x3c, !PT ;  /* 0x00000040090d7812 */ /* 0x040fe400078e3cff */
[----:B------:R-:W-:Y:S02]  /*0430*/  LOP3.LUT R15, R9, 0x60, RZ, 0x3c, !PT ;  /* 0x00000060090f7812 */ /* 0x000fe400078e3cff */
[----:B------:R-:W-:Y:S02]  /*0440*/  CS2R R88, SRZ ;  /* 0x0000000000587805 */ /* 0x000fe4000001ff00 */
[----:B------:R-:W-:Y:S02]  /*0450*/  MOV R4, 0x3f800000 ;  /* 0x3f80000000047802 */ /* 0x000fe40000000f00 */
[----:B------:R-:W-:-:S02]  /*0460*/  CS2R R90, SRZ ;  /* 0x00000000005a7805 */ /* 0x000fc4000001ff00 */
[----:B------:R-:W-:Y:S02]  /*0470*/  MOV R3, 0x3f800000 ;  /* 0x3f80000000037802 */ /* 0x000fe40000000f00 */
[----:B------:R-:W-:Y:S02]  /*0480*/  CS2R R92, SRZ ;  /* 0x00000000005c7805 */ /* 0x000fe4000001ff00 */
[----:B------:R-:W-:Y:S02]  /*0490*/  MOV R105, 0xff800000 ;  /* 0xff80000000697802 */ /* 0x000fe40000000f00 */
[----:B------:R-:W-:Y:S01]  /*04a0*/  CS2R R94, SRZ ;  /* 0x00000000005e7805 */ /* 0x000fe2000001ff00 */
[----:B--2---:R0:W-:Y:S02]  /*04b0*/  STS.U16 [R9+UR15], R20 ;  /* 0x0000001409007988 */ /* 0x0041e4000800040f */
[----:B0-----:R-:W-:Y:S02]  /*04c0*/  MOV R20, 0xff800000 ;  /* 0xff80000000147802 */ /* 0x001fe40000000f00 */
[----:B-----5:R0:W-:Y:S04]  /*04d0*/  STS.U16 [R9+UR15+0x400], R14 ;  /* 0x0004000e09007988 */ /* 0x0201e8000800040f */
[----:B----4-:R0:W-:Y:S04]  /*04e0*/  STS.U16 [R11+UR15+0x100], R8 ;  /* 0x000100080b007988 */ /* 0x0101e8000800040f */
[----:B---3--:R0:W-:Y:S04]  /*04f0*/  STS.U16 [R11+UR15+0x500], R16 ;  /* 0x000500100b007988 */ /* 0x0081e8000800040f */
[----:B------:R0:W-:Y:S04]  /*0500*/  STS.U16 [R13+UR15+0x200], R10 ;  /* 0x0002000a0d007988 */ /* 0x0001e8000800040f */
[----:B------:R0:W-:Y:S04]  /*0510*/  STS.U16 [R13+UR15+0x600], R18 ;  /* 0x000600120d007988 */ /* 0x0001e8000800040f */
[----:B------:R0:W-:Y:S04]  /*0520*/  STS.U16 [R15+UR15+0x300], R12 ;  /* 0x0003000c0f007988 */ /* 0x0001e8000800040f */
[----:B------:R0:W-:Y:S01]  /*0530*/  STS.U16 [R15+UR15+0x700], R2 ;  /* 0x000700020f007988 */ /* 0x0001e2000800040f */
[----:B------:R-:W-:Y:S05]  /*0540*/  @!P0 BRA `(.L_x_0) ;  /* 0x0000002400888947 */ /* 0x000fea0003800000 */
[----:B------:R-:W-:Y:S01]  /*0550*/  LOP3.LUT R3, R7, 0x7e, RZ, 0xc0, !PT ;  /* 0x0000007e07037812 */ /* 0x000fe200078ec0ff */
[----:B------:R-:W-:Y:S01]  /*0560*/  ULDC.64 UR6, c[0x0][0x250] ;  /* 0x0000940000067ab9 */ /* 0x000fe20000000a00 */
[C---:B------:R-:W-:Y:S01]  /*0570*/  LOP3.LUT R0, R6.reuse, 0x180, RZ, 0xc0, !PT ;  /* 0x0000018006007812 */ /* 0x040fe200078ec0ff */
[----:B------:R-:W-:Y:S01]  /*0580*/  UIMAD UR6, UR14, UR6, URZ ;  /* 0x000000060e0672a4 */ /* 0x000fe2000f8e023f */
[----:B------:R-:W-:Y:S01]  /*0590*/  LOP3.LUT R3, R3, 0x180, R6, 0xf8, !PT ;  /* 0x0000018003037812 */ /* 0x000fe200078ef806 */
[----:B------:R-:W-:Y:S01]  /*05a0*/  ULDC UR4, c[0x0][0x258] ;  /* 0x0000960000047ab9 */ /* 0x000fe20000000800 */
[----:B------:R-:W-:Y:S01]  /*05b0*/  SHF.R.U32.HI R0, RZ, 0x3, R0 ;  /* 0x00000003ff007819 */ /* 0x000fe20000011600 */
[----:B------:R-:W-:Y:S01]  /*05c0*/  ULDC.64 UR12, c[0x0][0x260] ;  /* 0x00009800000c7ab9 */ /* 0x000fe20000000a00 */
[C---:B0-----:R-:W-:Y:S01]  /*05d0*/  LOP3.LUT R2, R6.reuse, 0x40, RZ, 0xc0, !PT ;  /* 0x0000004006027812 */ /* 0x041fe200078ec0ff */
[----:B------:R-:W-:Y:S01]  /*05e0*/  UIMAD UR12, UR14, UR12, URZ ;  /* 0x0000000c0e0c72a4 */ /* 0x000fe2000f8e023f */
[----:B------:R-:W-:Y:S01]  /*05f0*/  LOP3.LUT R3, R3, R0, RZ, 0x3c, !PT ;  /* 0x0000000003037212 */ /* 0x000fe200078e3cff */
[----:B------:R-:W0:Y:S01]  /*0600*/  LDC R14, c[0x0][0x268] ;  /* 0x00009a00ff0e7b82 */ /* 0x000e220000000800 */
[----:B------:R-:W-:Y:S01]  /*0610*/  LOP3.LUT R0, R6, 0xf, RZ, 0xc0, !PT ;  /* 0x0000000f06007812 */ /* 0x000fe200078ec0ff */
[----:B------:R-:W-:Y:S01]  /*0620*/  ULDC.64 UR8, c[0x0][0x218] ;  /* 0x0000860000087ab9 */ /* 0x000fe20000000a00 */
[----:B------:R-:W-:Y:S01]  /*0630*/  SHF.R.U32.HI R4, RZ, 0x5, R6 ;  /* 0x00000005ff047819 */ /* 0x000fe20000011606 */
[----:B------:R-:W-:Y:S01]  /*0640*/  ULDC.64 UR10, c[0x0][0x220] ;  /* 0x00008800000a7ab9 */ /* 0x000fe20000000a00 */
[----:B------:R-:W-:Y:S01]  /*0650*/  LEA R2, R2, R3, 0x5 ;  /* 0x0000000302027211 */ /* 0x000fe200078e28ff */
[----:B------:R-:W-:Y:S01]  /*0660*/  IMAD R0, R0, UR4, RZ ;  /* 0x0000000400007c24 */ /* 0x000fe2000f8e02ff */
[----:B------:R-:W-:Y:S01]  /*0670*/  USHF.L.U32 UR4, UR6, 0x1, URZ ;  /* 0x0000000106047899 */ /* 0x000fe2000800063f */
[----:B------:R-:W-:-:S02]  /*0680*/  LOP3.LUT R3, R6, 0x7f, RZ, 0xc0, !PT ;  /* 0x0000007f06037812 */ /* 0x000fc400078ec0ff */
[----:B------:R-:W-:Y:S02]  /*0690*/  CS2R R88, SRZ ;  /* 0x0000000000587805 */ /* 0x000fe4000001ff00 */
[----:B------:R-:W-:Y:S02]  /*06a0*/  R2UR UR20, R4 ;  /* 0x00000000041472ca */ /* 0x000fe400000e0000 */
[----:B------:R-:W-:Y:S02]  /*06b0*/  CS2R R90, SRZ ;  /* 0x00000000005a7805 */ /* 0x000fe4000001ff00 */
[----:B------:R-:W-:Y:S01]  /*06c0*/  SHF.R.S32.HI R4, RZ, 0x6, R6 ;  /* 0x00000006ff047819 */ /* 0x000fe20000011406 */
[----:B------:R-:W-:Y:S01]  /*06d0*/  IMAD R8, R3, UR13, RZ ;  /* 0x0000000d03087c24 */ /* 0x000fe2000f8e02ff */
[----:B------:R-:W-:Y:S01]  /*06e0*/  MOV R18, UR4 ;  /* 0x0000000400127c02 */ /* 0x000fe20008000f00 */
[----:B------:R-:W-:Y:S01]  /*06f0*/  UIMAD.WIDE UR4, UR6, 0x2, URZ ;  /* 0x00000002060478a5 */ /* 0x000fe2000f8e023f */
[----:B------:R-:W-:Y:S01]  /*0700*/  SHF.L.U32 R3, R0, 0x1, RZ ;  /* 0x0000000100037819 */ /* 0x000fe200000006ff */
[----:B------:R-:W-:Y:S01]  /*0710*/  USHF.L.U32 UR6, UR12, 0x1, URZ ;  /* 0x000000010c067899 */ /* 0x000fe2000800063f */
[----:B------:R-:W-:-:S02]  /*0720*/  SGXT R4, R4, 0x1 ;  /* 0x000000010404781a */ /* 0x000fc40000000200 */
[----:B------:R-:W-:Y:S02]  /*0730*/  CS2R R92, SRZ ;  /* 0x00000000005c7805 */ /* 0x000fe4000001ff00 */
[----:B------:R-:W-:Y:S01]  /*0740*/  IADD3 R18, P0, P1, R3, UR8, R18 ;  /* 0x0000000803127c10 */ /* 0x000fe2000f91e012 */
[----:B------:R-:W-:Y:S01]  /*0750*/  IMAD.HI R3, R0, 0x2, RZ ;  /* 0x0000000200037827 */ /* 0x000fe200078e02ff */
[----:B------:R-:W-:Y:S01]  /*0760*/  LOP3.LUT R0, R4, 0x90, RZ, 0xc0, !PT ;  /* 0x0000009004007812 */ /* 0x000fe200078ec0ff */
[----:B------:R-:W-:Y:S01]  /*0770*/  UMOV UR4, URZ ;  /* 0x0000003f00047c82 */ /* 0x000fe20008000000 */
[C---:B------:R-:W-:Y:S01]  /*0780*/  SHF.L.U32 R4, R8.reuse, 0x1, RZ ;  /* 0x0000000108047819 */ /* 0x040fe200000006ff */
[----:B------:R-:W-:Y:S01]  /*0790*/  IMAD.HI R8, R8, 0x2, RZ ;  /* 0x0000000208087827 */ /* 0x000fe200078e02ff */
[----:B------:R-:W-:Y:S02]  /*07a0*/  MOV R9, UR6 ;  /* 0x0000000600097c02 */ /* 0x000fe40008000f00 */
[----:B------:R-:W-:-:S02]  /*07b0*/  CS2R R94, SRZ ;  /* 0x00000000005e7805 */ /* 0x000fc4000001ff00 */
[----:B------:R-:W-:Y:S01]  /*07c0*/  MOV R12, UR5 ;  /* 0x00000005000c7c02 */ /* 0x000fe20008000f00 */
[----:B------:R-:W-:Y:S01]  /*07d0*/  UIADD3 UR5, UR15, 0x2000, URZ ;  /* 0x000020000f057890 */ /* 0x000fe2000fffe03f */
[----:B------:R-:W-:Y:S01]  /*07e0*/  IADD3 R10, P2, P3, R4, UR10, R9 ;  /* 0x0000000a040a7c10 */ /* 0x000fe2000fb5e009 */
[----:B------:R-:W-:Y:S01]  /*07f0*/  UMOV UR6, URZ ;  /* 0x0000003f00067c82 */ /* 0x000fe20008000000 */
[----:B------:R-:W-:Y:S01]  /*0800*/  SHF.R.U32.HI R4, RZ, 0x4, R6 ;  /* 0x00000004ff047819 */ /* 0x000fe20000011606 */
[----:B------:R-:W-:Y:S01]  /*0810*/  USHF.R.U32.HI UR5, URZ, 0x4, UR5 ;  /* 0x000000043f057899 */ /* 0x000fe20008011605 */
[----:B------:R-:W-:Y:S01]  /*0820*/  IADD3.X R12, R3, UR9, R12, P0, P1 ;  /* 0x00000009030c7c10 */ /* 0x000fe200087e240c */
[----:B------:R-:W-:Y:S01]  /*0830*/  UIMAD.WIDE UR8, UR12, 0x2, URZ ;  /* 0x000000020c0878a5 */ /* 0x000fe2000f8e023f */
[----:B------:R-:W-:Y:S01]  /*0840*/  SHF.R.U32.HI R3, RZ, 0x7, R6 ;  /* 0x00000007ff037819 */ /* 0x000fe20000011606 */
[----:B------:R-:W-:Y:S01]  /*0850*/  USGXT.U32 UR10, UR5, 0xe ;  /* 0x0000000e050a789a */ /* 0x000fe20008000000 */
[----:B------:R-:W-:Y:S01]  /*0860*/  SGXT.U32 R4, R4, 0x5 ;  /* 0x000000050404781a */ /* 0x000fe20000000000 */
[----:B------:R-:W-:Y:S01]  /*0870*/  ULDC UR12, c[0x0][0x238] ;  /* 0x00008e00000c7ab9 */ /* 0x000fe20000000800 */
[----:B------:R-:W-:Y:S01]  /*0880*/  SGXT.U32 R3, R3, 0x2 ;  /* 0x000000020303781a */ /* 0x000fe20000000000 */
[----:B------:R-:W-:Y:S01]  /*0890*/  UIADD3 UR18, UP0, UR10, 0x2, URZ ;  /* 0x000000020a127890 */ /* 0x000fe2000ff1e03f */
[----:B------:R-:W-:Y:S01]  /*08a0*/  LOP3.LUT R0, R0, 0x37e, R7, 0x78, !PT ;  /* 0x0000037e00007812 */ /* 0x000fe200078e7807 */
[----:B------:R-:W-:Y:S01]  /*08b0*/  IMAD R4, R4, UR7, RZ ;  /* 0x0000000704047c24 */ /* 0x000fe2000f8e02ff */
[----:B------:R-:W-:Y:S01]  /*08c0*/  MOV R7, UR7 ;  /* 0x0000000700077c02 */ /* 0x000fe20008000f00 */
[----:B0-----:R-:W-:Y:S01]  /*08d0*/  IMAD R9, R3, R14, RZ ;  /* 0x0000000e03097224 */ /* 0x001fe200078e02ff */
[----:B------:R-:W-:Y:S01]  /*08e0*/  MOV R16, UR7 ;  /* 0x0000000700107c02 */ /* 0x000fe20008000f00 */
[----:B------:R-:W-:Y:S01]  /*08f0*/  UIADD3.X UR19, UR4, 0x40000040, URZ, UP0, !UPT ;  /* 0x4000004004137890 */ /* 0x000fe200087fe43f */
[----:B------:R-:W-:Y:S01]  /*0900*/  LEA R3, R7, R4, 0x5 ;  /* 0x0000000407037211 */ /* 0x000fe200078e28ff */
[----:B------:R-:W-:Y:S01]  /*0910*/  UMOV UR5, URZ ;  /* 0x0000003f00057c82 */ /* 0x000fe20008000000 */
[----:B------:R-:W-:Y:S01]  /*0920*/  MOV R13, UR9 ;  /* 0x00000009000d7c02 */ /* 0x000fe20008000f00 */
[----:B------:R-:W-:Y:S01]  /*0930*/  UIADD3.64 UR22, UR18, 0x2, URZ ;  /* 0x0000000212167897 */ /* 0x000fe2000fffe03f */
[----:B------:R-:W-:Y:S01]  /*0940*/  MOV R22, UR7 ;  /* 0x0000000700167c02 */ /* 0x000fe20008000f00 */
[----:B------:R-:W-:Y:S01]  /*0950*/  UIADD3.64 UR26, UR18, 0x4, URZ ;  /* 0x00000004121a7897 */ /* 0x000fe2000fffe03f */
[----:B------:R-:W-:Y:S01]  /*0960*/  LEA R7, R16, R3, 0x5 ;  /* 0x0000000310077211 */ /* 0x000fe200078e28ff */
[----:B------:R-:W-:Y:S01]  /*0970*/  UIADD3.64 UR30, UR18, 0x7e, URZ ;  /* 0x0000007e121e7897 */ /* 0x000fe2000fffe03f */
[----:B------:R-:W-:Y:S01]  /*0980*/  LEA R11, R14, R9, 0x2 ;  /* 0x000000090e0b7211 */ /* 0x000fe200078e10ff */
[----:B------:R-:W-:Y:S01]  /*0990*/  UIADD3.64 UR34, UR18, 0x80, URZ ;  /* 0x0000008012227897 */ /* 0x000fe2000fffe03f */
[----:B------:R-:W-:Y:S01]  /*09a0*/  IADD3.X R20, R8, UR11, R13, P2, P3 ;  /* 0x0000000b08147c10 */ /* 0x000fe200097e640d */
[----:B------:R-:W-:Y:S01]  /*09b0*/  UIADD3.64 UR38, UR18, 0x82, URZ ;  /* 0x0000008212267897 */ /* 0x000fe2000fffe03f */
[----:B------:R-:W-:Y:S01]  /*09c0*/  LEA R8, R22, R7, 0x5 ;  /* 0x0000000716087211 */ /* 0x000fe200078e28ff */
[----:B------:R-:W-:Y:S01]  /*09d0*/  UIADD3.64 UR42, UR18, 0x84, URZ ;  /* 0x00000084122a7897 */ /* 0x000fe2000fffe03f */
[----:B------:R-:W-:-:S02]  /*09e0*/  LEA R118, P1, R3, R18, 0x1 ;  /* 0x0000001203767211 */ /* 0x000fc400078208ff */
[----:B------:R-:W-:Y:S02]  /*09f0*/  LEA R13, R14, R11, 0x2 ;  /* 0x0000000b0e0d7211 */ /* 0x000fe400078e10ff */
[-C--:B------:R-:W-:Y:S02]  /*0a00*/  LEA R120, P0, R4, R18.reuse, 0x1 ;  /* 0x0000001204787211 */ /* 0x080fe400078008ff */
[-C--:B------:R-:W-:Y:S02]  /*0a10*/  LEA R22, P2, R7, R18.reuse, 0x1 ;  /* 0x0000001207167211 */ /* 0x080fe400078408ff */
[----:B------:R-:W-:Y:S02]  /*0a20*/  LEA R18, P3, R8, R18, 0x1 ;  /* 0x0000001208127211 */ /* 0x000fe400078608ff */
[----:B------:R-:W-:Y:S02]  /*0a30*/  LEA.HI.X.SX32 R119, R3, R12, 0x1, P1 ;  /* 0x0000000c03777211 */ /* 0x000fe400008f0eff */
[----:B------:R-:W-:-:S02]  /*0a40*/  LEA R3, R14, R13, 0x2 ;  /* 0x0000000d0e037211 */ /* 0x000fc400078e10ff */
[-C--:B------:R-:W-:Y:S02]  /*0a50*/  LEA.HI.X.SX32 R121, R4, R12.reuse, 0x1, P0 ;  /* 0x0000000c04797211 */ /* 0x080fe400000f0eff */
[-C--:B------:R-:W-:Y:S02]  /*0a60*/  LEA.HI.X.SX32 R23, R7, R12.reuse, 0x1, P2 ;  /* 0x0000000c07177211 */ /* 0x080fe400010f0eff */
[----:B------:R-:W-:Y:S02]  /*0a70*/  LEA.HI.X.SX32 R19, R8, R12, 0x1, P3 ;  /* 0x0000000c08137211 */ /* 0x000fe400018f0eff */
[-C--:B------:R-:W-:Y:S02]  /*0a80*/  LEA R16, P0, R9, R10.reuse, 0x1 ;  /* 0x0000000a09107211 */ /* 0x080fe400078008ff */
[-C--:B------:R-:W-:Y:S02]  /*0a90*/  LEA R14, P1, R11, R10.reuse, 0x1 ;  /* 0x0000000a0b0e7211 */ /* 0x080fe400078208ff */
[----:B------:R-:W-:-:S02]  /*0aa0*/  LEA R12, P2, R13, R10, 0x1 ;  /* 0x0000000a0d0c7211 */ /* 0x000fc400078408ff */
[----:B------:R-:W-:Y:S02]  /*0ab0*/  LEA R10, P3, R3, R10, 0x1 ;  /* 0x0000000a030a7211 */ /* 0x000fe400078608ff */
[-C--:B------:R-:W-:Y:S02]  /*0ac0*/  LEA.HI.X.SX32 R15, R11, R20.reuse, 0x1, P1 ;  /* 0x000000140b0f7211 */ /* 0x080fe400008f0eff */
[-C--:B------:R-:W-:Y:S02]  /*0ad0*/  LEA.HI.X.SX32 R17, R9, R20.reuse, 0x1, P0 ;  /* 0x0000001409117211 */ /* 0x080fe400000f0eff */
[-C--:B------:R-:W-:Y:S02]  /*0ae0*/  LEA.HI.X.SX32 R11, R3, R20.reuse, 0x1, P3 ;  /* 0x00000014030b7211 */ /* 0x080fe400018f0eff */
[----:B------:R-:W-:Y:S02]  /*0af0*/  LEA.HI.X.SX32 R13, R13, R20, 0x1, P2 ;  /* 0x000000140d0d7211 */ /* 0x000fe400010f0eff */
[----:B------:R-:W-:-:S02]  /*0b00*/  MOV R4, 0x3f800000 ;  /* 0x3f80000000047802 */ /* 0x000fc40000000f00 */
[----:B------:R-:W-:Y:S02]  /*0b10*/  MOV R7, 0xff800000 ;  /* 0xff80000000077802 */ /* 0x000fe40000000f00 */
[----:B------:R-:W-:Y:S02]  /*0b20*/  MOV R8, 0xff800000 ;  /* 0xff80000000087802 */ /* 0x000fe40000000f00 */
[----:B------:R-:W-:Y:S02]  /*0b30*/  MOV R3, 0x3f800000 ;  /* 0x3f80000000037802 */ /* 0x000fe40000000f00 */
[----:B------:R-:W-:-:S07]  /*0b40*/  LOP3.LUT R9, R2, 0x40, RZ, 0x3c, !PT ;  /* 0x0000004002097812 */ /* 0x000fce00078e3cff */
.L_x_1:
[----:B------:R-:W-:Y:S02]  /*0b50*/  MOV R21, UR4 ;  /* 0x0000000400157c02 */ /* 0x000fe40008000f00 */
[----:B------:R-:W-:Y:S02]  /*0b60*/  MOV R25, UR4 ;  /* 0x0000000400197c02 */ /* 0x000fe40008000f00 */
[----:B------:R-:W-:Y:S01]  /*0b70*/  MOV R27, UR4 ;  /* 0x00000004001b7c02 */ /* 0x000fe20008000f00 */
[----:B------:R-:W-:Y:S01]  /*0b80*/  IMAD.WIDE R20, R21, 0x2, R120 ;  /* 0x0000000215147825 */ /* 0x000fe200078e0278 */
[----:B------:R-:W-:-:S03]  /*0b90*/  MOV R29, UR4 ;  /* 0x00000004001d7c02 */ /* 0x000fc60008000f00 */
[----:B------:R-:W-:Y:S02]  /*0ba0*/  IMAD.WIDE R24, R25, 0x2, R118 ;  /* 0x0000000219187825 */ /* 0x000fe400078e0276 */
[----:B------:R-:W2:Y:S02]  /*0bb0*/  LDG.E.U16 R21, desc[UR16][R20.64] ;  /* 0x0000001014157981 */ /* 0x000ea4000c1e1500 */
[----:B------:R-:W-:Y:S02]  /*0bc0*/  IMAD.WIDE R26, R27, 0x2, R22 ;  /* 0x000000021b1a7825 */ /* 0x000fe400078e0216 */
[----:B------:R-:W3:Y:S02]  /*0bd0*/  LDG.E.U16 R97, desc[UR16][R24.64] ;  /* 0x0000001018617981 */ /* 0x000ee4000c1e1500 */
[----:B------:R-:W-:Y:S02]  /*0be0*/  IMAD.WIDE R28, R29, 0x2, R18 ;  /* 0x000000021d1c7825 */ /* 0x000fe400078e0212 */
[----:B------:R-:W4:Y:S04]  /*0bf0*/  LDG.E.U16 R99, desc[UR16][R26.64] ;  /* 0x000000101a637981 */ /* 0x000f28000c1e1500 */
[----:B------:R-:W5:Y:S01]  /*0c00*/  LDG.E.U16 R101, desc[UR16][R28.64] ;  /* 0x000000101c657981 */ /* 0x000f62000c1e1500 */
[----:B------:R-:W-:Y:S01]  /*0c10*/  BAR.SYNC.DEFER_BLOCKING 0x0 ;  /* 0x0000000000007b1d */ /* 0x000fe20000010000 */
[----:B------:R-:W-:-:S04]  /*0c20*/  USHF.L.U32 UR8, UR20, 0x5, URZ ;  /* 0x0000000514087899 */ /* 0x000fc8000800063f */
[----:B------:R-:W-:-:S04]  /*0c30*/  ULOP3.LUT UR8, UR8, 0x180, URZ, 0xc0, !UPT ;  /* 0x0000018008087892 */ /* 0x000fc8000f8ec03f */
[----:B------:R-:W-:-:S04]  /*0c40*/  ULEA.HI UR8, UR15, UR8, URZ, 0x1c ;  /* 0x000000080f087291 */ /* 0x000fc8000f8fe03f */
[----:B------:R-:W-:Y:S01]  /*0c50*/  ULOP3.LUT UR8, UR8, 0x3fff, URZ, 0xc0, !UPT ;  /* 0x00003fff08087892 */ /* 0x000fe2000f8ec03f */
[----:B------:R-:W-:Y:S01]  /*0c60*/  UMOV UR11, 0xc0000010 ;  /* 0xc0000010000b7882 */ /* 0x000fe20000000000 */
[----:B------:R-:W-:Y:S01]  /*0c70*/  UMOV UR9, 0x40000040 ;  /* 0x4000004000097882 */ /* 0x000fe20000000000 */
[----:B--2---:R0:W-:Y:S04]  /*0c80*/  STS.U16 [R0+UR15+0x2000], R21 ;  /* 0x0020001500007988 */ /* 0x0041e8000800040f */
[----:B---3--:R1:W-:Y:S04]  /*0c90*/  STS.U16 [R0+UR15+0x2400], R97 ;  /* 0x0024006100007988 */ /* 0x0083e8000800040f */
[----:B----4-:R-:W-:Y:S04]  /*0ca0*/  STS.U16 [R0+UR15+0x2800], R99 ;  /* 0x0028006300007988 */ /* 0x010fe8000800040f */
[----:B-----5:R-:W-:Y:S01]  /*0cb0*/  STS.U16 [R0+UR15+0x2c00], R101 ;  /* 0x002c006500007988 */ /* 0x020fe2000800040f */
[----:B------:R2:W-:Y:S06]  /*0cc0*/  MEMBAR.ALL.CTA ;  /* 0x0000000000007992 */ /* 0x0005ec0000008000 */
[----:B--2---:R-:W2:Y:S02]  /*0cd0*/  FENCE.VIEW.ASYNC.S ;  /* 0x00000000000073c6 */ /* 0x004ea40000000000 */
[----:B--2---:R-:W-:Y:S06]  /*0ce0*/  BAR.SYNC.DEFER_BLOCKING 0x0 ;  /* 0x0000000000007b1d */ /* 0x004fec0000010000 */
[----:B------:R-:W-:-:S06]  /*0cf0*/  WARPGROUP.ARRIVE ;  /* 0x00000000000079c5 */ /* 0x000fcc0000000000 */
[----:B------:R-:W-:Y:S03]  /*0d00*/  HGMMA.64x128x16.F32 R24, gdesc[UR8].tnspA, RZ, !UPT, gsb0 ;  /* 0x21e00000081879f0 */ /* 0x000fe6000c0008ff */
[----:B------:R-:W-:Y:S02]  /*0d10*/  WARPGROUP.DEPBAR.LE gsb0, 0x0 ;  /* 0x00008000000079c5 */ /* 0x000fe40000010000 */
[----:B------:R-:W-:Y:S01]  /*0d20*/  FMUL R20, R24, UR12 ;  /* 0x0000000c18147c20 */ /* 0x000fe20008400000 */
[----:B0-----:R-:W-:Y:S01]  /*0d30*/  FMUL R21, R25, UR12 ;  /* 0x0000000c19157c20 */ /* 0x001fe20008400000 */
[----:B------:R-:W-:-:S04]  /*0d40*/  FMUL R96, R28, UR12 ;  /* 0x0000000c1c607c20 */ /* 0x000fc80008400000 */
[----:B------:R-:W-:Y:S01]  /*0d50*/  FMNMX R21, R20, R21, !PT ;  /* 0x0000001514157209 */ /* 0x000fe20007800000 */
[----:B------:R-:W-:-:S03]  /*0d60*/  FMUL R20, R29, UR12 ;  /* 0x0000000c1d147c20 */ /* 0x000fc60008400000 */
[----:B-1----:R-:W-:Y:S01]  /*0d70*/  FMNMX R97, R96, R21, !PT ;  /* 0x0000001560617209 */ /* 0x002fe20007800000 */
[----:B------:R-:W-:-:S03]  /*0d80*/  FMUL R21, R32, UR12 ;  /* 0x0000000c20157c20 */ /* 0x000fc60008400000 */
[----:B------:R-:W-:Y:S01]  /*0d90*/  FMNMX R96, R20, R97, !PT ;  /* 0x0000006114607209 */ /* 0x000fe20007800000 */
        /* <DEDUP_REMOVED lines=53> */
[----:B------:R-:W-:-:S04]  /*10f0*/  FMNMX R20, R20, R97, !PT ;  /* 0x0000006114147209 */ /* 0x000fc80007800000 */
[----:B------:R-:W-:-:S05]  /*1100*/  FMNMX R97, R21, R20, !PT ;  /* 0x0000001415617209 */ /* 0x000fca0007800000 */
[----:B------:R-:W0:Y:S02]  /*1110*/  SHFL.BFLY PT, R20, R97, 0x2, 0x1f ;  /* 0x0c401f0061147f89 */ /* 0x000e2400000e0000 */
[----:B0-----:R-:W-:-:S05]  /*1120*/  FMNMX R98, R97, R20, !PT ;  /* 0x0000001461627209 */ /* 0x001fca0007800000 */
[----:B------:R-:W0:Y:S01]  /*1130*/  SHFL.BFLY PT, R21, R98, 0x1, 0x1f ;  /* 0x0c201f0062157f89 */ /* 0x000e2200000e0000 */
[----:B------:R-:W-:Y:S01]  /*1140*/  FMUL R96, R27, UR12 ;  /* 0x0000000c1b607c20 */ /* 0x000fe20008400000 */
[----:B0-----:R-:W-:Y:S01]  /*1150*/  FMNMX R20, R98, R21, !PT ;  /* 0x0000001562147209 */ /* 0x001fe20007800000 */
[----:B------:R-:W-:-:S03]  /*1160*/  FMUL R21, R26, UR12 ;  /* 0x0000000c1a157c20 */ /* 0x000fc60008400000 */
[----:B------:R-:W-:Y:S02]  /*1170*/  FMNMX R20, R20, R7, !PT ;  /* 0x0000000714147209 */ /* 0x000fe40007800000 */
[----:B------:R-:W-:-:S03]  /*1180*/  FMNMX R96, R21, R96, !PT ;  /* 0x0000006015607209 */ /* 0x000fc60007800000 */
[----:B------:R-:W-:Y:S01]  /*1190*/  FFMA R99, R25, UR12, -R20 ;  /* 0x0000000c19637c23 */ /* 0x000fe20008000814 */
[----:B------:R-:W-:Y:S01]  /*11a0*/  FMUL R25, R30, UR12 ;  /* 0x0000000c1e197c20 */ /* 0x000fe20008400000 */
[----:B------:R-:W-:-:S04]  /*11b0*/  FMUL R21, R31, UR12 ;  /* 0x0000000c1f157c20 */ /* 0x000fc80008400000 */
[----:B------:R-:W-:Y:S01]  /*11c0*/  FMNMX R96, R25, R96, !PT ;  /* 0x0000006019607209 */ /* 0x000fe20007800000 */
[----:B------:R-:W-:-:S03]  /*11d0*/  FFMA R28, R28, UR12, -R20 ;  /* 0x0000000c1c1c7c23 */ /* 0x000fc60008000814 */
[----:B------:R-:W-:Y:S01]  /*11e0*/  FMNMX R96, R21, R96, !PT ;  /* 0x0000006015607209 */ /* 0x000fe20007800000 */
[----:B------:R-:W-:Y:S01]  /*11f0*/  FMUL R21, R34, UR12 ;  /* 0x0000000c22157c20 */ /* 0x000fe20008400000 */
[----:B------:R-:W-:Y:S01]  /*1200*/  FFMA R29, R29, UR12, -R20 ;  /* 0x0000000c1d1d7c23 */ /* 0x000fe20008000814 */
[----:B------:R-:W-:-:S03]  /*1210*/  FMUL R25, R28, 1.4426950216293334961 ;  /* 0x3fb8aa3b1c197820 */ /* 0x000fc60000400000 */
[----:B------:R-:W-:Y:S01]  /*1220*/  FMNMX R96, R21, R96, !PT ;  /* 0x0000006015607209 */ /* 0x000fe20007800000 */
[----:B------:R-:W-:Y:S01]  /*1230*/  FMUL R21, R35, UR12 ;  /* 0x0000000c23157c20 */ /* 0x000fe20008400000 */
[----:B------:R-:W-:Y:S01]  /*1240*/  FMUL R28, R29, 1.4426950216293334961 ;  /* 0x3fb8aa3b1d1c7820 */ /* 0x000fe20000400000 */
[----:B------:R-:W-:Y:S01]  /*1250*/  FMUL R99, R99, 1.4426950216293334961 ;  /* 0x3fb8aa3b63637820 */ /* 0x000fe20000400000 */
[----:B------:R-:W-:Y:S01]  /*1260*/  MOV R29, UR5 ;  /* 0x00000005001d7c02 */ /* 0x000fe20008000f00 */
[--C-:B------:R-:W-:Y:S01]  /*1270*/  FFMA R32, R32, UR12, -R20.reuse ;  /* 0x0000000c20207c23 */ /* 0x100fe20008000814 */
[--C-:B------:R-:W-:Y:S01]  /*1280*/  FFMA R33, R33, UR12, -R20.reuse ;  /* 0x0000000c21217c23 */ /* 0x100fe20008000814 */
[----:B------:R-:W-:Y:S01]  /*1290*/  FMNMX R96, R21, R96, !PT ;  /* 0x0000006015607209 */ /* 0x000fe20007800000 */
[----:B------:R0:W-:Y:S01]  /*12a0*/  MUFU.EX2 R107, R99 ;  /* 0x00000063006b7308 */ /* 0x0001e20000000800 */
[----:B------:R-:W-:Y:S01]  /*12b0*/  FMUL R21, R38, UR12 ;  /* 0x0000000c26157c20 */ /* 0x000fe20008400000 */
[----:B------:R-:W-:Y:S01]  /*12c0*/  FFMA R36, R36, UR12, -R20 ;  /* 0x0000000c24247c23 */ /* 0x000fe20008000814 */
[----:B0-----:R-:W-:-:S04]  /*12d0*/  IMAD.WIDE R98, R29, 0x2, R14 ;  /* 0x000000021d627825 */ /* 0x001fc800078e020e */
[----:B------:R-:W-:Y:S01]  /*12e0*/  FMUL R29, R32, 1.4426950216293334961 ;  /* 0x3fb8aa3b201d7820 */ /* 0x000fe20000400000 */
[----:B------:R-:W-:Y:S01]  /*12f0*/  FMUL R32, R33, 1.4426950216293334961 ;  /* 0x3fb8aa3b21207820 */ /* 0x000fe20000400000 */
[----:B------:R-:W-:Y:S01]  /*1300*/  FMUL R33, R39, UR12 ;  /* 0x0000000c27217c20 */ /* 0x000fe20008400000 */
[----:B------:R-:W-:Y:S01]  /*1310*/  FMNMX R96, R21, R96, !PT ;  /* 0x0000006015607209 */ /* 0x000fe20007800000 */
[----:B------:R-:W-:Y:S01]  /*1320*/  FMUL R108, R36, 1.4426950216293334961 ;  /* 0x3fb8aa3b246c7820 */ /* 0x000fe20000400000 */
[----:B------:R-:W-:Y:S01]  /*1330*/  FMUL R36, R42, UR12 ;  /* 0x0000000c2a247c20 */ /* 0x000fe20008400000 */
[----:B------:R-:W-:Y:S02]  /*1340*/  MOV R105, UR5 ;  /* 0x0000000500697c02 */ /* 0x000fe40008000f00 */
[----:B------:R-:W-:Y:S01]  /*1350*/  FMNMX R97, R33, R96, !PT ;  /* 0x0000006021617209 */ /* 0x000fe20007800000 */
[----:B------:R-:W-:Y:S01]  /*1360*/  FFMA R106, R37, UR12, -R20 ;  /* 0x0000000c256a7c23 */ /* 0x000fe20008000814 */
[----:B------:R-:W-:-:S02]  /*1370*/  FMUL R37, R43, UR12 ;  /* 0x0000000c2b257c20 */ /* 0x000fc40008400000 */
[----:B------:R-:W-:Y:S01]  /*1380*/  FMNMX R36, R36, R97, !PT ;  /* 0x0000006124247209 */ /* 0x000fe20007800000 */
[----:B------:R-:W-:-:S04]  /*1390*/  IMAD.WIDE R104, R105, 0x2, R16 ;  /* 0x0000000269687825 */ /* 0x000fc800078e0210 */
[----:B------:R-:W-:Y:S01]  /*13a0*/  FMUL R96, R106, 1.4426950216293334961 ;  /* 0x3fb8aa3b6a607820 */ /* 0x000fe20000400000 */
[----:B------:R-:W-:Y:S01]  /*13b0*/  FMUL R97, R46, UR12 ;  /* 0x0000000c2e617c20 */ /* 0x000fe20008400000 */
[----:B------:R-:W-:Y:S01]  /*13c0*/  FFMA R106, R40, UR12, -R20 ;  /* 0x0000000c286a7c23 */ /* 0x000fe20008000814 */
[----:B------:R-:W-:Y:S01]  /*13d0*/  FMNMX R40, R37, R36, !PT ;  /* 0x0000002425287209 */ /* 0x000fe20007800000 */
[----:B------:R0:W2:Y:S01]  /*13e0*/  LDG.E.U16 R33, desc[UR16][R104.64] ;  /* 0x0000001068217981 */ /* 0x0000a2000c1e1500 */
[----:B------:R-:W-:Y:S01]  /*13f0*/  FMUL R37, R47, UR12 ;  /* 0x0000000c2f257c20 */ /* 0x000fe20008400000 */
[----:B------:R-:W-:Y:S01]  /*1400*/  MOV R103, UR5 ;  /* 0x0000000500677c02 */ /* 0x000fe20008000f00 */
[----:B------:R1:W-:Y:S01]  /*1410*/  MUFU.EX2 R21, R108 ;  /* 0x0000006c00157308 */ /* 0x0003e20000000800 */
[----:B------:R-:W-:Y:S01]  /*1420*/  MOV R101, UR5 ;  /* 0x0000000500657c02 */ /* 0x000fe20008000f00 */
[----:B------:R3:W4:Y:S01]  /*1430*/  LDG.E.U16 R36, desc[UR16][R98.64] ;  /* 0x0000001062247981 */ /* 0x000722000c1e1500 */
[----:B0-----:R-:W-:Y:S01]  /*1440*/  FMNMX R104, R97, R40, !PT ;  /* 0x0000002861687209 */ /* 0x001fe20007800000 */
[----:B------:R-:W-:Y:S01]  /*1450*/  FMUL R40, R50, UR12 ;  /* 0x0000000c32287c20 */ /* 0x000fe20008400000 */
[----:B-1----:R-:W-:-:S02]  /*1460*/  FMUL R108, R106, 1.4426950216293334961 ;  /* 0x3fb8aa3b6a6c7820 */ /* 0x002fc40000400000 */
[----:B------:R-:W-:Y:S01]  /*1470*/  FMNMX R105, R37, R104, !PT ;  /* 0x0000006825697209 */ /* 0x000fe20007800000 */
[----:B------:R-:W-:Y:S01]  /*1480*/  FFMA R106, R41, UR12, -R20 ;  /* 0x0000000c296a7c23 */ /* 0x000fe20008000814 */
[----:B------:R-:W-:-:S04]  /*1490*/  IMAD.WIDE R102, R103, 0x2, R12 ;  /* 0x0000000267667825 */ /* 0x000fc800078e020c */
[----:B------:R-:W-:Y:S01]  /*14a0*/  FMUL R41, R51, UR12 ;  /* 0x0000000c33297c20 */ /* 0x000fe20008400000 */
[----:B------:R-:W-:Y:S01]  /*14b0*/  FMNMX R40, R40, R105, !PT ;  /* 0x0000006928287209 */ /* 0x000fe20007800000 */
[----:B------:R-:W-:-:S04]  /*14c0*/  IMAD.WIDE R100, R101, 0x2, R10 ;  /* 0x0000000265647825 */ /* 0x000fc800078e020a */
[----:B------:R-:W-:Y:S01]  /*14d0*/  FFMA R104, R44, UR12, -R20 ;  /* 0x0000000c2c687c23 */ /* 0x000fe20008000814 */
[----:B------:R0:W5:Y:S01]  /*14e0*/  LDG.E.U16 R37, desc[UR16][R102.64] ;  /* 0x0000001066257981 */ /* 0x000162000c1e1500 */
[----:B------:R-:W-:-:S03]  /*14f0*/  FMNMX R44, R41, R40, !PT ;  /* 0x00000028292c7209 */ /* 0x000fc60007800000 */
[----:B------:R1:W4:Y:S01]  /*1500*/  LDG.E.U16 R40, desc[UR16][R100.64] ;  /* 0x0000001064287981 */ /* 0x000322000c1e1500 */
[----:B---3--:R-:W-:Y:S01]  /*1510*/  FMUL R99, R54, UR12 ;  /* 0x0000000c36637c20 */ /* 0x008fe20008400000 */
[----:B------:R-:W-:Y:S01]  /*1520*/  FMUL R41, R55, UR12 ;  /* 0x0000000c37297c20 */ /* 0x000fe20008400000 */
[--C-:B------:R-:W-:Y:S01]  /*1530*/  FFMA R48, R48, UR12, -R20.reuse ;  /* 0x0000000c30307c23 */ /* 0x100fe20008000814 */
[----:B------:R-:W-:Y:S01]  /*1540*/  FMUL R105, R75, UR12 ;  /* 0x0000000c4b697c20 */ /* 0x000fe20008400000 */
[----:B------:R-:W-:Y:S01]  /*1550*/  FMUL R104, R104, 1.4426950216293334961 ;  /* 0x3fb8aa3b68687820 */ /* 0x000fe20000400000 */
[----:B0-----:R-:W-:Y:S01]  /*1560*/  FMNMX R102, R99, R44, !PT ;  /* 0x0000002c63667209 */ /* 0x001fe20007800000 */
[----:B------:R-:W-:Y:S01]  /*1570*/  FMUL R44, R58, UR12 ;  /* 0x0000000c3a2c7c20 */ /* 0x000fe20008400000 */
[--C-:B------:R-:W-:Y:S01]  /*1580*/  FFMA R103, R45, UR12, -R20.reuse ;  /* 0x0000000c2d677c23 */ /* 0x100fe20008000814 */
[--C-:B------:R-:W-:Y:S01]  /*1590*/  FFMA R49, R49, UR12, -R20.reuse ;  /* 0x0000000c31317c23 */ /* 0x100fe20008000814 */
[----:B------:R-:W-:Y:S01]  /*15a0*/  FMNMX R45, R41, R102, !PT ;  /* 0x00000066292d7209 */ /* 0x000fe20007800000 */
[----:B------:R-:W-:Y:S01]  /*15b0*/  FMUL R41, R59, UR12 ;  /* 0x0000000c3b297c20 */ /* 0x000fe20008400000 */
[--C-:B------:R-:W-:Y:S01]  /*15c0*/  FFMA R52, R52, UR12, -R20.reuse ;  /* 0x0000000c34347c23 */ /* 0x100fe20008000814 */
[----:B------:R-:W-:Y:S01]  /*15d0*/  FFMA R53, R53, UR12, -R20 ;  /* 0x0000000c35357c23 */ /* 0x000fe20008000814 */
[----:B------:R-:W-:Y:S01]  /*15e0*/  FMNMX R102, R44, R45, !PT ;  /* 0x0000002d2c667209 */ /* 0x000fe20007800000 */
[----:B------:R-:W-:Y:S01]  /*15f0*/  FMUL R44, R62, UR12 ;  /* 0x0000000c3e2c7c20 */ /* 0x000fe20008400000 */
[----:B------:R-:W-:Y:S02]  /*1600*/  BAR.SYNC.DEFER_BLOCKING 0x0 ;  /* 0x0000000000007b1d */ /* 0x000fe40000010000 */
[----:B------:R-:W-:Y:S01]  /*1610*/  FMNMX R45, R41, R102, !PT ;  /* 0x00000066292d7209 */ /* 0x000fe20007800000 */
[----:B------:R-:W-:Y:S01]  /*1620*/  FMUL R41, R63, UR12 ;  /* 0x0000000c3f297c20 */ /* 0x000fe20008400000 */
[----:B-1----:R-:W-:-:S02]  /*1630*/  FMUL R101, R48, 1.4426950216293334961 ;  /* 0x3fb8aa3b30657820 */ /* 0x002fc40000400000 */
        /* <DEDUP_REMOVED lines=11> */
[----:B------:R-:W-:-:S03]  /*16f0*/  FFMA R45, R56, UR12, -R20 ;  /* 0x0000000c382d7c23 */ /* 0x000fc60008000814 */
[----:B------:R-:W-:Y:S01]  /*1700*/  FMNMX R44, R48, R41, !PT ;  /* 0x00000029302c7209 */ /* 0x000fe20007800000 */
[----:B------:R-:W-:Y:S01]  /*1710*/  FMUL R41, R78, UR12 ;  /* 0x0000000c4e297c20 */ /* 0x000fe20008400000 */
[----:B------:R0:W-:Y:S02]  /*1720*/  MUFU.EX2 R99, R104 ;  /* 0x0000006800637308 */ /* 0x0001e40000000800 */
[----:B------:R-:W-:Y:S01]  /*1730*/  FMNMX R48, R105, R44, !PT ;  /* 0x0000002c69307209 */ /* 0x000fe20007800000 */
[----:B------:R-:W-:Y:S01]  /*1740*/  FMUL R44, R79, UR12 ;  /* 0x0000000c4f2c7c20 */ /* 0x000fe20008400000 */
[----:B0-----:R-:W-:Y:S02]  /*1750*/  FMUL R104, R45, 1.4426950216293334961 ;  /* 0x3fb8aa3b2d687820 */ /* 0x001fe40000400000 */
        /* <DEDUP_REMOVED lines=9> */
[----:B------:R-:W-:Y:S01]  /*17f0*/  FMNMX R41, R44, R41, !PT ;  /* 0x000000292c297209 */ /* 0x000fe20007800000 */
[----:B------:R-:W-:Y:S01]  /*1800*/  FMUL R49, R49, 1.4426950216293334961 ;  /* 0x3fb8aa3b31317820 */ /* 0x000fe20000400000 */
[----:B------:R-:W-:-:S03]  /*1810*/  FMUL R103, R103, 1.4426950216293334961 ;  /* 0x3fb8aa3b67677820 */ /* 0x000fc60000400000 */
[----:B------:R-:W0:Y:S01]  /*1820*/  SHFL.BFLY PT, R44, R41, 0x2, 0x1f ;  /* 0x0c401f00292c7f89 */ /* 0x000e2200000e0000 */
[----:B------:R1:W-:Y:S01]  /*1830*/  MUFU.EX2 R102, R49 ;  /* 0x0000003100667308 */ /* 0x0003e20000000800 */
[----:B------:R-:W-:Y:S01]  /*1840*/  FMUL R52, R52, 1.4426950216293334961 ;  /* 0x3fb8aa3b34347820 */ /* 0x000fe20000400000 */
[--C-:B------:R-:W-:Y:S01]  /*1850*/  FFMA R45, R61, UR12, -R20.reuse ;  /* 0x0000000c3d2d7c23 */ /* 0x100fe20008000814 */
[----:B-1----:R-:W-:-:S05]  /*1860*/  FFMA R49, R57, UR12, -R20 ;  /* 0x0000000c39317c23 */ /* 0x002fca0008000814 */
[----:B------:R-:W-:Y:S01]  /*1870*/  MUFU.EX2 R100, R103 ;  /* 0x0000006700647308 */ /* 0x000fe20000000800 */
[----:B------:R-:W-:Y:S01]  /*1880*/  FMUL R48, R45, 1.4426950216293334961 ;  /* 0x3fb8aa3b2d307820 */ /* 0x000fe20000400000 */
[----:B------:R-:W-:-:S06]  /*1890*/  FFMA R45, R64, UR12, -R20 ;  /* 0x0000000c402d7c23 */ /* 0x000fcc0008000814 */
[----:B------:R1:W-:Y:S01]  /*18a0*/  MUFU.EX2 R103, R52 ;  /* 0x0000003400677308 */ /* 0x0003e20000000800 */
[----:B------:R-:W-:Y:S01]  /*18b0*/  FMUL R53, R53, 1.4426950216293334961 ;  /* 0x3fb8aa3b35357820 */ /* 0x000fe20000400000 */
[----:B-1----:R-:W-:Y:S01]  /*18c0*/  FMUL R52, R49, 1.4426950216293334961 ;  /* 0x3fb8aa3b31347820 */ /* 0x002fe20000400000 */
[----:B------:R-:W-:-:S05]  /*18d0*/  FFMA R49, R60, UR12, -R20 ;  /* 0x0000000c3c317c23 */ /* 0x000fca0008000814 */
[----:B------:R1:W-:Y:S01]  /*18e0*/  MUFU.EX2 R60, R52 ;  /* 0x00000034003c7308 */ /* 0x0003e20000000800 */
[----:B------:R-:W-:Y:S01]  /*18f0*/  FMUL R49, R49, 1.4426950216293334961 ;  /* 0x3fb8aa3b31317820 */ /* 0x000fe20000400000 */
[----:B-1----:R-:W-:Y:S01]  /*1900*/  FMUL R52, R45, 1.4426950216293334961 ;  /* 0x3fb8aa3b2d347820 */ /* 0x002fe20000400000 */
[----:B------:R-:W-:-:S05]  /*1910*/  FFMA R45, R65, UR12, -R20 ;  /* 0x0000000c412d7c23 */ /* 0x000fca0008000814 */
[----:B------:R1:W-:Y:S01]  /*1920*/  MUFU.EX2 R56, R53 ;  /* 0x0000003500387308 */ /* 0x0003e20000000800 */
[----:B0-----:R-:W-:Y:S01]  /*1930*/  FMNMX R44, R41, R44, !PT ;  /* 0x0000002c292c7209 */ /* 0x001fe20007800000 */
[----:B-1----:R-:W-:Y:S01]  /*1940*/  FMUL R53, R45, 1.4426950216293334961 ;  /* 0x3fb8aa3b2d357820 */ /* 0x002fe20000400000 */
[----:B------:R-:W-:-:S05]  /*1950*/  FFMA R45, R68, UR12, -R20 ;  /* 0x0000000c442d7c23 */ /* 0x000fca0008000814 */
[----:B------:R0:W-:Y:S01]  /*1960*/  MUFU.EX2 R61, R49 ;  /* 0x00000031003d7308 */ /* 0x0001e20000000800 */
[----:B------:R-:W1:Y:S01]  /*1970*/  SHFL.BFLY PT, R41, R44, 0x1, 0x1f ;  /* 0x0c201f002c297f89 */ /* 0x000e6200000e0000 */
[----:B0-----:R-:W-:Y:S01]  /*1980*/  FMUL R49, R45, 1.4426950216293334961 ;  /* 0x3fb8aa3b2d317820 */ /* 0x001fe20000400000 */
[----:B------:R-:W-:-:S05]  /*1990*/  FFMA R45, R69, UR12, -R20 ;  /* 0x0000000c452d7c23 */ /* 0x000fca0008000814 */
[----:B------:R0:W-:Y:S02]  /*19a0*/  MUFU.EX2 R64, R48 ;  /* 0x0000003000407308 */ /* 0x0001e40000000800 */
        /* <DEDUP_REMOVED lines=8> */
[----:B------:R0:W-:Y:S01]  /*1a30*/  MUFU.EX2 R69, R49 ;  /* 0x0000003100457308 */ /* 0x0001e20000000800 */
[----:B-1----:R-:W-:Y:S01]  /*1a40*/  FMNMX R41, R44, R41, !PT ;  /* 0x000000292c297209 */ /* 0x002fe20007800000 */
[----:B0-----:R-:W-:Y:S01]  /*1a50*/  FMUL R49, R45, 1.4426950216293334961 ;  /* 0x3fb8aa3b2d317820 */ /* 0x001fe20000400000 */
[----:B------:R-:W-:-:S05]  /*1a60*/  FFMA R45, R77, UR12, -R20 ;  /* 0x0000000c4d2d7c23 */ /* 0x000fca0008000814 */
[----:B------:R0:W-:Y:S01]  /*1a70*/  MUFU.EX2 R72, R48 ;  /* 0x0000003000487308 */ /* 0x0001e20000000800 */
[--C-:B------:R-:W-:Y:S01]  /*1a80*/  FFMA R24, R24, UR12, -R20.reuse ;  /* 0x0000000c18187c23 */ /* 0x100fe20008000814 */
[----:B------:R-:W-:Y:S01]  /*1a90*/  FMNMX R105, R41, R8, !PT ;  /* 0x0000000829697209 */ /* 0x000fe20007800000 */
[----:B0-----:R-:W-:Y:S01]  /*1aa0*/  FMUL R48, R45, 1.4426950216293334961 ;  /* 0x3fb8aa3b2d307820 */ /* 0x001fe20000400000 */
[----:B------:R-:W-:-:S04]  /*1ab0*/  FFMA R45, R80, UR12, -R20 ;  /* 0x0000000c502d7c23 */ /* 0x000fc80008000814 */
[----:B------:R0:W-:Y:S01]  /*1ac0*/  MUFU.EX2 R68, R53 ;  /* 0x0000003500447308 */ /* 0x0001e20000000800 */
[----:B------:R-:W-:Y:S01]  /*1ad0*/  FMUL R24, R24, 1.4426950216293334961 ;  /* 0x3fb8aa3b18187820 */ /* 0x000fe20000400000 */
[----:B------:R-:W-:Y:S01]  /*1ae0*/  FMUL R106, R106, 1.4426950216293334961 ;  /* 0x3fb8aa3b6a6a7820 */ /* 0x000fe20000400000 */
[----:B0-----:R-:W-:Y:S01]  /*1af0*/  FMUL R53, R45, 1.4426950216293334961 ;  /* 0x3fb8aa3b2d357820 */ /* 0x001fe20000400000 */
[----:B------:R-:W-:-:S04]  /*1b00*/  FFMA R45, R81, UR12, -R20 ;  /* 0x0000000c512d7c23 */ /* 0x000fc80008000814 */
[----:B------:R0:W-:Y:S01]  /*1b10*/  MUFU.EX2 R76, R52 ;  /* 0x00000034004c7308 */ /* 0x0001e20000000800 */
[----:B------:R-:W-:Y:S01]  /*1b20*/  FFMA R26, R26, UR12, -R105 ;  /* 0x0000000c1a1a7c23 */ /* 0x000fe20008000869 */
[----:B0-----:R-:W-:Y:S01]  /*1b30*/  FMUL R52, R45, 1.4426950216293334961 ;  /* 0x3fb8aa3b2d347820 */ /* 0x001fe20000400000 */
[----:B------:R-:W-:-:S05]  /*1b40*/  FFMA R45, R84, UR12, -R20 ;  /* 0x0000000c542d7c23 */ /* 0x000fca0008000814 */
[----:B------:R0:W-:Y:S01]  /*1b50*/  MUFU.EX2 R98, R106 ;  /* 0x0000006a00627308 */ /* 0x0001e20000000800 */
[----:B------:R-:W-:Y:S01]  /*1b60*/  FFMA R44, R85, UR12, -R20 ;  /* 0x0000000c552c7c23 */ /* 0x000fe20008000814 */
[----:B------:R-:W-:-:S06]  /*1b70*/  FFMA R30, R30, UR12, -R105 ;  /* 0x0000000c1e1e7c23 */ /* 0x000fcc0008000869 */
[----:B------:R-:W1:Y:S01]  /*1b80*/  MUFU.EX2 R24, R24 ;  /* 0x0000001800187308 */ /* 0x000e620000000800 */
[----:B0-----:R-:W-:Y:S01]  /*1b90*/  FMUL R106, R45, 1.4426950216293334961 ;  /* 0x3fb8aa3b2d6a7820 */ /* 0x001fe20000400000 */
[----:B------:R-:W-:Y:S01]  /*1ba0*/  FMUL R45, R26, 1.4426950216293334961 ;  /* 0x3fb8aa3b1a2d7820 */ /* 0x000fe20000400000 */
[--C-:B------:R-:W-:Y:S01]  /*1bb0*/  FFMA R26, R27, UR12, -R105.reuse ;  /* 0x0000000c1b1a7c23 */ /* 0x100fe20008000869 */
[----:B------:R-:W-:Y:S01]  /*1bc0*/  FMUL R30, R30, 1.4426950216293334961 ;  /* 0x3fb8aa3b1e1e7820 */ /* 0x000fe20000400000 */
[--C-:B------:R-:W-:Y:S02]  /*1bd0*/  FFMA R31, R31, UR12, -R105.reuse ;  /* 0x0000000c1f1f7c23 */ /* 0x100fe40008000869 */
[----:B------:R-:W-:Y:S01]  /*1be0*/  FMUL R26, R26, 1.4426950216293334961 ;  /* 0x3fb8aa3b1a1a7820 */ /* 0x000fe20000400000 */
[----:B------:R-:W0:Y:S01]  /*1bf0*/  MUFU.EX2 R25, R25 ;  /* 0x0000001900197308 */ /* 0x000e220000000800 */
[----:B------:R-:W-:Y:S01]  /*1c00*/  FFMA R34, R34, UR12, -R105 ;  /* 0x0000000c22227c23 */ /* 0x000fe20008000869 */
[----:B------:R-:W-:Y:S01]  /*1c10*/  FADD R7, -R20, R7 ;  /* 0x0000000714077221 */ /* 0x000fe20000000100 */
[----:B------:R-:W-:Y:S01]  /*1c20*/  FADD R8, -R105, R8 ;  /* 0x0000000869087221 */ /* 0x000fe20000000100 */
[----:B------:R-:W-:-:S04]  /*1c30*/  FMUL R41, R31, 1.4426950216293334961 ;  /* 0x3fb8aa3b1f297820 */ /* 0x000fc80000400000 */
[----:B------:R3:W-:Y:S01]  /*1c40*/  MUFU.EX2 R73, R104 ;  /* 0x0000006800497308 */ /* 0x0007e20000000800 */
[--C-:B------:R-:W-:Y:S01]  /*1c50*/  FFMA R35, R35, UR12, -R105.reuse ;  /* 0x0000000c23237c23 */ /* 0x100fe20008000869 */
[--C-:B------:R-:W-:Y:S01]  /*1c60*/  FFMA R58, R58, UR12, -R105.reuse ;  /* 0x0000000c3a3a7c23 */ /* 0x100fe20008000869 */
[--C-:B------:R-:W-:Y:S01]  /*1c70*/  FFMA R59, R59, UR12, -R105.reuse ;  /* 0x0000000c3b3b7c23 */ /* 0x100fe20008000869 */
[----:B------:R-:W-:-:S04]  /*1c80*/  FFMA R62, R62, UR12, -R105 ;  /* 0x0000000c3e3e7c23 */ /* 0x000fc80008000869 */
[----:B------:R-:W0:Y:S01]  /*1c90*/  MUFU.EX2 R28, R28 ;  /* 0x0000001c001c7308 */ /* 0x000e220000000800 */
[----:B---3--:R-:W-:Y:S01]  /*1ca0*/  FMUL R104, R44, 1.4426950216293334961 ;  /* 0x3fb8aa3b2c687820 */ /* 0x008fe20000400000 */
[----:B--2---:R2:W-:Y:S06]  /*1cb0*/  STS.U16 [R2+UR15+0x2000], R33 ;  /* 0x0020002102007988 */ /* 0x0045ec000800040f */
[----:B------:R-:W-:Y:S01]  /*1cc0*/  MUFU.EX2 R27, R45 ;  /* 0x0000002d001b7308 */ /* 0x000fe20000000800 */
[--C-:B------:R-:W-:Y:S01]  /*1cd0*/  FFMA R63, R63, UR12, -R105.reuse ;  /* 0x0000000c3f3f7c23 */ /* 0x100fe20008000869 */
[--C-:B------:R-:W-:Y:S01]  /*1ce0*/  FFMA R66, R66, UR12, -R105.reuse ;  /* 0x0000000c42427c23 */ /* 0x100fe20008000869 */
[----:B-----5:R-:W-:Y:S04]  /*1cf0*/  STS.U16 [R2+UR15+0x2400], R37 ;  /* 0x0024002502007988 */ /* 0x020fe8000800040f */
[----:B----4-:R3:W-:Y:S04]  /*1d00*/  STS.U16 [R9+UR15+0x2200], R36 ;  /* 0x0022002409007988 */ /* 0x0107e8000800040f */
[----:B------:R4:W-:Y:S01]  /*1d10*/  STS.U16 [R9+UR15+0x2600], R40 ;  /* 0x0026002809007988 */ /* 0x0009e2000800040f */
[----:B------:R5:W-:Y:S06]  /*1d20*/  MEMBAR.ALL.CTA ;  /* 0x0000000000007992 */ /* 0x000bec0000008000 */
[----:B-----5:R-:W5:Y:S01]  /*1d30*/  FENCE.VIEW.ASYNC.S ;  /* 0x00000000000073c6 */ /* 0x020f620000000000 */
[----:B------:R1:W2:Y:S01]  /*1d40*/  MUFU.EX2 R44, R26 ;  /* 0x0000001a002c7308 */ /* 0x0002a20000000800 */
[--C-:B------:R-:W-:Y:S01]  /*1d50*/  FFMA R67, R67, UR12, -R105.reuse ;  /* 0x0000000c43437c23 */ /* 0x100fe20008000869 */
        /* <DEDUP_REMOVED lines=9> */
[----:B------:R-:W3:Y:S01]  /*1df0*/  MUFU.EX2 R30, R30 ;  /* 0x0000001e001e7308 */ /* 0x000ee20000000800 */
[----:B------:R-:W-:Y:S01]  /*1e00*/  FMUL R31, R34, 1.4426950216293334961 ;  /* 0x3fb8aa3b221f7820 */ /* 0x000fe20000400000 */
[----:B------:R-:W-:Y:S01]  /*1e10*/  FMUL R7, R7, 1.4426950216293334961 ;  /* 0x3fb8aa3b07077820 */ /* 0x000fe20000400000 */
        /* <DEDUP_REMOVED lines=10> */
[----:B------:R-:W-:Y:S01]  /*1ec0*/  FFMA R34, R87, UR12, -R105 ;  /* 0x0000000c57227c23 */ /* 0x000fe20008000869 */
[----:B------:R-:W-:Y:S01]  /*1ed0*/  FMUL R8, R8, 1.4426950216293334961 ;  /* 0x3fb8aa3b08087820 */ /* 0x000fe20000400000 */
        /* <DEDUP_REMOVED lines=16> */
[----:B------:R-:W4:Y:S01]  /*1fe0*/  MUFU.EX2 R29, R29 ;  /* 0x0000001d001d7308 */ /* 0x000f220000000800 */
[----:B-1----:R-:W-:Y:S01]  /*1ff0*/  FADD R26, R24, R107 ;  /* 0x0000006b181a7221 */ /* 0x002fe20000000000 */
[----:B------:R-:W-:Y:S01]  /*2000*/  FMUL R38, R38, 1.4426950216293334961 ;  /* 0x3fb8aa3b26267820 */ /* 0x000fe20000400000 */
[----:B------:R-:W-:Y:S01]  /*2010*/  FMUL R39, R39, 1.4426950216293334961 ;  /* 0x3fb8aa3b27277820 */ /* 0x000fe20000400000 */
[----:B------:R-:W-:Y:S01]  /*2020*/  FMUL R42, R42, 1.4426950216293334961 ;  /* 0x3fb8aa3b2a2a7820 */ /* 0x000fe20000400000 */
[----:B------:R-:W-:Y:S01]  /*2030*/  FMUL R43, R43, 1.4426950216293334961 ;  /* 0x3fb8aa3b2b2b7820 */ /* 0x000fe20000400000 */
[----:B------:R-:W-:Y:S01]  /*2040*/  FMUL R46, R46, 1.4426950216293334961 ;  /* 0x3fb8aa3b2e2e7820 */ /* 0x000fe20000400000 */
[----:B------:R-:W-:Y:S01]  /*2050*/  FMUL R47, R47, 1.4426950216293334961 ;  /* 0x3fb8aa3b2f2f7820 */ /* 0x000fe20000400000 */
[----:B------:R-:W1:Y:S01]  /*2060*/  MUFU.EX2 R41, R41 ;  /* 0x0000002900297308 */ /* 0x000e620000000800 */
[----:B------:R-:W-:Y:S01]  /*2070*/  FMUL R50, R50, 1.4426950216293334961 ;  /* 0x3fb8aa3b32327820 */ /* 0x000fe20000400000 */
[----:B------:R-:W-:Y:S01]  /*2080*/  FMUL R51, R51, 1.4426950216293334961 ;  /* 0x3fb8aa3b33337820 */ /* 0x000fe20000400000 */
[----:B------:R-:W-:Y:S01]  /*2090*/  FMUL R54, R54, 1.4426950216293334961 ;  /* 0x3fb8aa3b36367820 */ /* 0x000fe20000400000 */
[----:B------:R-:W-:Y:S01]  /*20a0*/  FMUL R55, R55, 1.4426950216293334961 ;  /* 0x3fb8aa3b37377820 */ /* 0x000fe20000400000 */
[----:B------:R-:W-:-:S03]  /*20b0*/  FMUL R34, R34, 1.4426950216293334961 ;  /* 0x3fb8aa3b22227820 */ /* 0x000fc60000400000 */
[----:B------:R-:W-:Y:S08]  /*20c0*/  MUFU.EX2 R85, R106 ;  /* 0x0000006a00557308 */ /* 0x000ff00000000800 */
[----:B------:R-:W-:Y:S08]  /*20d0*/  MUFU.EX2 R32, R32 ;  /* 0x0000002000207308 */ /* 0x000ff00000000800 */
[----:B------:R-:W5:Y:S08]  /*20e0*/  MUFU.EX2 R7, R7 ;  /* 0x0000000700077308 */ /* 0x000f700000000800 */
[----:B------:R0:W-:Y:S08]  /*20f0*/  MUFU.EX2 R106, R35 ;  /* 0x00000023006a7308 */ /* 0x0001f00000000800 */
[----:B------:R-:W5:Y:S01]  /*2100*/  MUFU.EX2 R8, R8 ;  /* 0x0000000800087308 */ /* 0x000f620000000800 */
[----:B0-----:R-:W-:-:S07]  /*2110*/  FADD R35, R25, R26 ;  /* 0x0000001a19237221 */ /* 0x001fce0000000000 */
[----:B------:R-:W-:Y:S01]  /*2120*/  MUFU.EX2 R97, R108 ;  /* 0x0000006c00617308 */ /* 0x000fe20000000800 */
[----:B------:R-:W-:Y:S01]  /*2130*/  FADD R26, R28, R35 ;  /* 0x000000231c1a7221 */ /* 0x000fe20000000000 */
[----:B--2---:R-:W-:-:S06]  /*2140*/  FADD R35, R27, R44 ;  /* 0x0000002c1b237221 */ /* 0x004fcc0000000000 */
[----:B------:R-:W0:Y:S08]  /*2150*/  MUFU.EX2 R31, R31 ;  /* 0x0000001f001f7308 */ /* 0x000e300000000800 */
[----:B------:R-:W2:Y:S08]  /*2160*/  MUFU.EX2 R96, R96 ;  /* 0x0000006000607308 */ /* 0x000eb00000000800 */
[----:B------:R-:W2:Y:S08]  /*2170*/  MUFU.EX2 R101, R101 ;  /* 0x0000006500657308 */ /* 0x000eb00000000800 */
[----:B------:R-:W-:Y:S08]  /*2180*/  MUFU.EX2 R77, R49 ;  /* 0x00000031004d7308 */ /* 0x000ff00000000800 */
[----:B------:R-:W2:Y:S08]  /*2190*/  MUFU.EX2 R80, R48 ;  /* 0x0000003000507308 */ /* 0x000eb00000000800 */
[----:B------:R-:W-:Y:S08]  /*21a0*/  MUFU.EX2 R81, R53 ;  /* 0x0000003500517308 */ /* 0x000ff00000000800 */
[----:B------:R-:W2:Y:S08]  /*21b0*/  MUFU.EX2 R84, R52 ;  /* 0x0000003400547308 */ /* 0x000eb00000000800 */
[----:B------:R-:W2:Y:S08]  /*21c0*/  MUFU.EX2 R104, R104 ;  /* 0x0000006800687308 */ /* 0x000eb00000000800 */
[----:B------:R3:W-:Y:S08]  /*21d0*/  MUFU.EX2 R108, R38 ;  /* 0x00000026006c7308 */ /* 0x0007f00000000800 */
[----:B------:R-:W2:Y:S08]  /*21e0*/  MUFU.EX2 R109, R39 ;  /* 0x00000027006d7308 */ /* 0x000eb00000000800 */
[----:B------:R-:W-:Y:S08]  /*21f0*/  MUFU.EX2 R110, R42 ;  /* 0x0000002a006e7308 */ /* 0x000ff00000000800 */
        /* <DEDUP_REMOVED lines=22> */
[----:B------:R2:W2:Y:S01]  /*2360*/  MUFU.EX2 R122, R34 ;  /* 0x00000022007a7308 */ /* 0x0004a20000000800 */
[----:B---3--:R-:W-:Y:S01]  /*2370*/  FADD R38, R30, R35 ;  /* 0x000000231e267221 */ /* 0x008fe20000000000 */
[----:B----4-:R-:W-:Y:S01]  /*2380*/  FADD R33, R29, R26 ;  /* 0x0000001a1d217221 */ /* 0x010fe20000000000 */
[----:B------:R-:W-:-:S02]  /*2390*/  F2FP.F16.F32.PACK_AB R26, R28, R25 ;  /* 0x000000191c1a723e */ /* 0x000fc400000000ff */
[----:B-1----:R-:W-:Y:S01]  /*23a0*/  FADD R38, R41, R38 ;  /* 0x0000002629267221 */ /* 0x002fe20000000000 */
[----:B------:R-:W-:Y:S01]  /*23b0*/  F2FP.F16.F32.PACK_AB R24, R107, R24 ;  /* 0x000000186b18723e */ /* 0x000fe200000000ff */
[----:B-----5:R-:W-:Y:S01]  /*23c0*/  FMUL R88, R88, R7 ;  /* 0x0000000758587220 */ /* 0x020fe20000400000 */
[----:B------:R-:W-:Y:S01]  /*23d0*/  F2FP.F16.F32.PACK_AB R28, R32, R29 ;  /* 0x0000001d201c723e */ /* 0x000fe200000000ff */
[----:B------:R-:W-:Y:S01]  /*23e0*/  FMUL R89, R89, R7 ;  /* 0x0000000759597220 */ /* 0x000fe20000400000 */
[----:B------:R-:W-:Y:S01]  /*23f0*/  F2FP.F16.F32.PACK_AB R25, R44, R27 ;  /* 0x0000001b2c19723e */ /* 0x000fe200000000ff */
[-C--:B------:R-:W-:Y:S01]  /*2400*/  FMUL R92, R92, R7.reuse ;  /* 0x000000075c5c7220 */ /* 0x080fe20000400000 */
[-C--:B------:R-:W-:Y:S01]  /*2410*/  FMUL R90, R90, R8.reuse ;  /* 0x000000085a5a7220 */ /* 0x080fe20000400000 */
[-C--:B------:R-:W-:Y:S01]  /*2420*/  FMUL R91, R91, R8.reuse ;  /* 0x000000085b5b7220 */ /* 0x080fe20000400000 */
[-C--:B------:R-:W-:Y:S01]  /*2430*/  FMUL R94, R94, R8.reuse ;  /* 0x000000085e5e7220 */ /* 0x080fe20000400000 */
[----:B------:R-:W-:Y:S01]  /*2440*/  FMUL R93, R93, R7 ;  /* 0x000000075d5d7220 */ /* 0x000fe20000400000 */
[----:B------:R-:W-:Y:S01]  /*2450*/  FMUL R95, R95, R8 ;  /* 0x000000085f5f7220 */ /* 0x000fe20000400000 */
[----:B------:R-:W-:Y:S01]  /*2460*/  FADD R86, R32, R33 ;  /* 0x0000002120567221 */ /* 0x000fe20000000000 */
[----:B------:R-:W-:Y:S01]  /*2470*/  F2FP.F16.F32.PACK_AB R27, R41, R30 ;  /* 0x0000001e291b723e */ /* 0x000fe200000000ff */
[----:B0-----:R-:W-:Y:S01]  /*2480*/  FADD R107, R31, R38 ;  /* 0x000000261f6b7221 */ /* 0x001fe20000000000 */
[----:B------:R-:W-:-:S02]  /*2490*/  F2FP.F16.F32.PACK_AB R29, R106, R31 ;  /* 0x0000001f6a1d723e */ /* 0x000fc400000000ff */
[----:B--2---:R-:W-:Y:S02]  /*24a0*/  F2FP.F16.F32.PACK_AB R30, R96, R21 ;  /* 0x00000015601e723e */ /* 0x004fe400000000ff */
[----:B------:R-:W-:Y:S02]  /*24b0*/  F2FP.F16.F32.PACK_AB R32, R98, R97 ;  /* 0x000000616220723e */ /* 0x000fe400000000ff */
[----:B------:R-:W-:Y:S02]  /*24c0*/  F2FP.F16.F32.PACK_AB R34, R100, R99 ;  /* 0x000000636422723e */ /* 0x000fe400000000ff */
[----:B------:R-:W-:Y:S02]  /*24d0*/  F2FP.F16.F32.PACK_AB R36, R102, R101 ;  /* 0x000000656624723e */ /* 0x000fe400000000ff */
[----:B------:R-:W-:Y:S02]  /*24e0*/  F2FP.F16.F32.PACK_AB R38, R56, R103 ;  /* 0x000000673826723e */ /* 0x000fe400000000ff */
[----:B------:R-:W-:-:S02]  /*24f0*/  F2FP.F16.F32.PACK_AB R40, R60, R57 ;  /* 0x000000393c28723e */ /* 0x000fc400000000ff */
[----:B------:R-:W-:Y:S02]  /*2500*/  F2FP.F16.F32.PACK_AB R42, R64, R61 ;  /* 0x0000003d402a723e */ /* 0x000fe400000000ff */
        /* <DEDUP_REMOVED lines=18> */
[----:B------:R-:W-:Y:S01]  /*2630*/  F2FP.F16.F32.PACK_AB R55, R122, R87 ;  /* 0x000000577a37723e */ /* 0x000fe200000000ff */
[----:B------:R-:W-:Y:S06]  /*2640*/  BAR.SYNC.DEFER_BLOCKING 0x0 ;  /* 0x0000000000007b1d */ /* 0x000fec0000010000 */
[----:B------:R-:W-:Y:S01]  /*2650*/  UMOV UR11, 0x40000040 ;  /* 0x40000040000b7882 */ /* 0x000fe20000000000 */
[----:B------:R-:W-:-:S06]  /*2660*/  WARPGROUP.ARRIVE ;  /* 0x00000000000079c5 */ /* 0x000fcc0000000000 */
[----:B------:R-:W-:Y:S03]  /*2670*/  HGMMA.64x16x16.F32 R88, R24, gdesc[UR8], R88 ;  /* 0x0020000818587df0 */ /* 0x000fe60008700858 */
[----:B------:R-:W-:Y:S03]  /*2680*/  HGMMA.64x16x16.F32 R88, R28, gdesc[UR16], R88 ;  /* 0x002000101c587df0 */ /* 0x000fe60008700858 */
[----:B------:R-:W-:Y:S03]  /*2690*/  HGMMA.64x16x16.F32 R88, R32, gdesc[UR20], R88 ;  /* 0x0020001420587df0 */ /* 0x000fe60008700858 */
[----:B------:R-:W-:Y:S01]  /*26a0*/  HGMMA.64x16x16.F32 R88, R36, gdesc[UR24], R88 ;  /* 0x0020001824587df0 */ /* 0x000fe20008700858 */
[----:B------:R-:W-:Y:S01]  /*26b0*/  FADD R107, R106, R107 ;  /* 0x0000006b6a6b7221 */ /* 0x000fe20000000000 */
[----:B------:R-:W-:-:S03]  /*26c0*/  FADD R21, R21, R86 ;  /* 0x0000005615157221 */ /* 0x000fc60000000000 */
[----:B------:R-:W-:Y:S01]  /*26d0*/  FADD R108, R108, R107 ;  /* 0x0000006b6c6c7221 */ /* 0x000fe20000000000 */
[----:B------:R-:W-:-:S03]  /*26e0*/  FADD R96, R96, R21 ;  /* 0x0000001560607221 */ /* 0x000fc60000000000 */
[----:B------:R-:W-:Y:S01]  /*26f0*/  FADD R109, R109, R108 ;  /* 0x0000006c6d6d7221 */ /* 0x000fe20000000000 */
[----:B------:R-:W-:-:S03]  /*2700*/  FADD R97, R97, R96 ;  /* 0x0000006061617221 */ /* 0x000fc60000000000 */
[----:B------:R-:W-:Y:S01]  /*2710*/  FADD R110, R110, R109 ;  /* 0x0000006d6e6e7221 */ /* 0x000fe20000000000 */
[----:B------:R-:W-:-:S03]  /*2720*/  FADD R98, R98, R97 ;  /* 0x0000006162627221 */ /* 0x000fc60000000000 */
[----:B------:R-:W-:Y:S01]  /*2730*/  FADD R111, R111, R110 ;  /* 0x0000006e6f6f7221 */ /* 0x000fe20000000000 */
[----:B------:R-:W-:Y:S01]  /*2740*/  FADD R99, R99, R98 ;  /* 0x0000006263637221 */ /* 0x000fe20000000000 */
[----:B------:R-:W-:Y:S02]  /*2750*/  HGMMA.64x16x16.F32 R88, R40, gdesc[UR28], R88 ;  /* 0x0020001c28587df0 */ /* 0x000fe40008700858 */
        /* <DEDUP_REMOVED lines=15> */
[----:B------:R-:W-:Y:S01]  /*2850*/  HGMMA.64x16x16.F32 R88, R44, gdesc[UR32], R88 ;  /* 0x002000202c587df0 */ /* 0x000fe20008700858 */
[----:B------:R-:W-:Y:S02]  /*2860*/  FADD R61, R61, R60 ;  /* 0x0000003c3d3d7221 */ /* 0x000fe40000000000 */
[----:B------:R-:W-:Y:S02]  /*2870*/  FADD R62, R62, R59 ;  /* 0x0000003b3e3e7221 */ /* 0x000fe40000000000 */
[----:B------:R-:W-:Y:S02]  /*2880*/  FADD R64, R64, R61 ;  /* 0x0000003d40407221 */ /* 0x000fe40000000000 */
[----:B------:R-:W-:Y:S02]  /*2890*/  FADD R63, R63, R62 ;  /* 0x0000003e3f3f7221 */ /* 0x000fe40000000000 */
[----:B------:R-:W-:-:S02]  /*28a0*/  FADD R65, R65, R64 ;  /* 0x0000004041417221 */ /* 0x000fc40000000000 */
[----:B------:R-:W-:Y:S02]  /*28b0*/  FADD R66, R66, R63 ;  /* 0x0000003f42427221 */ /* 0x000fe40000000000 */
        /* <DEDUP_REMOVED lines=22> */
[----:B------:R-:W-:-:S03]  /*2a20*/  FADD R87, R122, R87 ;  /* 0x000000577a577221 */ /* 0x000fc60000000000 */
[----:B------:R-:W0:Y:S04]  /*2a30*/  SHFL.BFLY PT, R56, R85, 0x2, 0x1f ;  /* 0x0c401f0055387f89 */ /* 0x000e2800000e0000 */
[----:B------:R-:W1:Y:S01]  /*2a40*/  SHFL.BFLY PT, R58, R87, 0x2, 0x1f ;  /* 0x0c401f00573a7f89 */ /* 0x000e6200000e0000 */
[----:B------:R-:W-:Y:S01]  /*2a50*/  HGMMA.64x16x16.F32 R88, R52, gdesc[UR40], R88, gsb0 ;  /* 0x0020002834587df0 */ /* 0x000fe20008000858 */
[----:B0-----:R-:W-:Y:S01]  /*2a60*/  FADD R56, R85, R56 ;  /* 0x0000003855387221 */ /* 0x001fe20000000000 */
[----:B-1----:R-:W-:-:S04]  /*2a70*/  FADD R57, R87, R58 ;  /* 0x0000003a57397221 */ /* 0x002fc80000000000 */
[----:B------:R-:W0:Y:S04]  /*2a80*/  SHFL.BFLY PT, R21, R56, 0x1, 0x1f ;  /* 0x0c201f0038157f89 */ /* 0x000e2800000e0000 */
[----:B------:R-:W1:Y:S01]  /*2a90*/  SHFL.BFLY PT, R60, R57, 0x1, 0x1f ;  /* 0x0c201f00393c7f89 */ /* 0x000e6200000e0000 */
[----:B------:R-:W-:-:S04]  /*2aa0*/  UIADD3 UR6, UR6, 0x80, URZ ;  /* 0x0000008006067890 */ /* 0x000fc8000fffe03f */
[----:B------:R-:W-:-:S06]  /*2ab0*/  UISETP.GE.AND UP0, UPT, UR6, UR21, UPT ;  /* 0x000000150600728c */ /* 0x000fcc000bf06270 */
[----:B------:R-:W-:Y:S01]  /*2ac0*/  PLOP3.LUT P0, PT, PT, PT, UP0, 0x80, 0x0 ;  /* 0x000000000000781c */ /* 0x000fe20003f0f008 */
[----:B------:R-:W-:Y:S02]  /*2ad0*/  ULEA UR4, UR7, UR4, 0x7 ;  /* 0x0000000407047291 */ /* 0x000fe4000f8e383f */
[----:B------:R-:W-:Y:S01]  /*2ae0*/  ULEA UR5, UR13, UR5, 0x7 ;  /* 0x000000050d057291 */ /* 0x000fe2000f8e383f */
[----:B0-----:R-:W-:Y:S01]  /*2af0*/  FADD R58, R56, R21 ;  /* 0x00000015383a7221 */ /* 0x001fe20000000000 */
[----:B-1----:R-:W-:-:S03]  /*2b00*/  FADD R21, R57, R60 ;  /* 0x0000003c39157221 */ /* 0x002fc60000000000 */
[----:B------:R-:W-:Y:S01]  /*2b10*/  FFMA R4, R7, R4, R58 ;  /* 0x0000000407047223 */ /* 0x000fe2000000003a */
[----:B------:R-:W-:Y:S01]  /*2b20*/  MOV R7, R20 ;  /* 0x0000001400077202 */ /* 0x000fe20000000f00 */
[----:B------:R-:W-:Y:S02]  /*2b30*/  WARPGROUP.DEPBAR.LE gsb0, 0x0 ;  /* 0x00008000000079c5 */ /* 0x000fe40000010000 */
[----:B------:R-:W-:Y:S01]  /*2b40*/  FFMA R3, R8, R3, R21 ;  /* 0x0000000308037223 */ /* 0x000fe20000000015 */
[----:B------:R-:W-:Y:S01]  /*2b50*/  MOV R8, R105 ;  /* 0x0000006900087202 */ /* 0x000fe20000000f00 */
[----:B------:R-:W-:Y:S06]  /*2b60*/  @!P0 BRA `(.L_x_1) ;  /* 0xffffffdc00f88947 */ /* 0x000fec000383ffff */
.L_x_0:
[----:B------:R-:W-:Y:S01]  /*2b70*/  MOV R25, R3 ;  /* 0x0000000300197202 */ /* 0x000fe20000000f00 */
[----:B------:R-:W-:Y:S01]  /*2b80*/  FMUL R0, R95, 0.25 ;  /* 0x3e8000005f007820 */ /* 0x000fe20000400000 */
[----:B------:R-:W-:Y:S01]  /*2b90*/  MOV R27, R4 ;  /* 0x00000004001b7202 */ /* 0x000fe20000000f00 */
[----:B0-----:R-:W-:Y:S01]  /*2ba0*/  FMUL R2, R91, 0.25 ;  /* 0x3e8000005b027820 */ /* 0x001fe20000400000 */
[----:B------:R-:W-:Y:S01]  /*2bb0*/  FSETP.GT.AND P0, PT, |R25|, 8.50705917302346158658e+37, PT ;  /* 0x7e8000001900780b */ /* 0x000fe20003f04200 */
[----:B------:R-:W-:Y:S01]  /*2bc0*/  FMUL R3, R94, 0.25 ;  /* 0x3e8000005e037820 */ /* 0x000fe20000400000 */
[----:B------:R-:W-:Y:S01]  /*2bd0*/  LOP3.LUT R4, R6, 0x7, RZ, 0xc0, !PT ;  /* 0x0000000706047812 */ /* 0x000fe200078ec0ff */
[----:B------:R-:W-:Y:S01]  /*2be0*/  FMUL R7, R88, 0.25 ;  /* 0x3e80000058077820 */ /* 0x000fe20000400000 */
[----:B------:R-:W-:Y:S01]  /*2bf0*/  FSEL R95, R0, R95, P0 ;  /* 0x0000005f005f7208 */ /* 0x000fe20000000000 */
[----:B------:R-:W-:Y:S01]  /*2c00*/  FMUL R0, R93, 0.25 ;  /* 0x3e8000005d007820 */ /* 0x000fe20000400000 */
[----:B------:R-:W-:Y:S01]  /*2c10*/  FSETP.GT.AND P1, PT, |R27|, 8.50705917302346158658e+37, PT ;  /* 0x7e8000001b00780b */ /* 0x000fe20003f24200 */
[----:B------:R-:W-:Y:S01]  /*2c20*/  BAR.SYNC.DEFER_BLOCKING 0x0 ;  /* 0x0000000000007b1d */ /* 0x000fe20000010000 */
[----:B------:R-:W-:-:S02]  /*2c30*/  LEA R9, R4, UR15, 0x4 ;  /* 0x0000000f04097c11 */ /* 0x000fc4000f8e20ff */
[----:B------:R-:W-:Y:S02]  /*2c40*/  FSEL R91, R2, R91, P0 ;  /* 0x0000005b025b7208 */ /* 0x000fe40000000000 */
[----:B------:R-:W-:Y:S01]  /*2c50*/  SHF.L.U32 R2, R6, 0x2, RZ ;  /* 0x0000000206027819 */ /* 0x000fe200000006ff */
[----:B------:R-:W-:Y:S01]  /*2c60*/  IMAD R11, R4, -0x8, R9 ;  /* 0xfffffff8040b7824 */ /* 0x000fe200078e0209 */
[----:B------:R-:W-:Y:S01]  /*2c70*/  FSEL R93, R0, R93, P1 ;  /* 0x0000005d005d7208 */ /* 0x000fe20000800000 */
[----:B------:R-:W-:Y:S01]  /*2c80*/  FMUL R0, R89, 0.25 ;  /* 0x3e80000059007820 */ /* 0x000fe20000400000 */
[----:B------:R-:W-:Y:S01]  /*2c90*/  LOP3.LUT R2, R2, 0x3c0, RZ, 0xc0, !PT ;  /* 0x000003c002027812 */ /* 0x000fe200078ec0ff */
[----:B------:R-:W0:Y:S01]  /*2ca0*/  LDC R22, c[0x0][0x278] ;  /* 0x00009e00ff167b82 */ /* 0x000e220000000800 */
[----:B------:R-:W-:Y:S01]  /*2cb0*/  FSEL R13, R3, R94, P0 ;  /* 0x0000005e030d7208 */ /* 0x000fe20000000000 */
[----:B------:R-:W-:Y:S01]  /*2cc0*/  FMUL R3, R90, 0.25 ;  /* 0x3e8000005a037820 */ /* 0x000fe20000400000 */
[----:B------:R-:W-:Y:S01]  /*2cd0*/  FSEL R89, R0, R89, P1 ;  /* 0x0000005900597208 */ /* 0x000fe20000800000 */
[----:B------:R-:W-:Y:S01]  /*2ce0*/  FMUL R0, R27, 8388608 ;  /* 0x4b0000001b007820 */ /* 0x000fe20000400000 */
[----:B------:R-:W-:Y:S01]  /*2cf0*/  IADD3 R23, R2, R11, RZ ;  /* 0x0000000b02177210 */ /* 0x000fe20007ffe0ff */
[----:B------:R-:W-:Y:S01]  /*2d00*/  FMUL R2, R25, 8388608 ;  /* 0x4b00000019027820 */ /* 0x000fe20000400000 */
[----:B------:R-:W-:Y:S01]  /*2d10*/  FSETP.GEU.AND P2, PT, R27, 1.175494350822287508e-38, PT ;  /* 0x008000001b00780b */ /* 0x000fe20003f4e000 */
[----:B------:R-:W-:Y:S01]  /*2d20*/  ULDC.64 UR4, c[0x0][0x270] ;  /* 0x00009c0000047ab9 */ /* 0x000fe20000000a00 */
[----:B------:R-:W-:Y:S01]  /*2d30*/  FSETP.GEU.AND P3, PT, R25, 1.175494350822287508e-38, PT ;  /* 0x008000001900780b */ /* 0x000fe20003f6e000 */
[----:B------:R-:W-:Y:S01]  /*2d40*/  UIMAD UR4, UR14, UR4, URZ ;  /* 0x000000040e0472a4 */ /* 0x000fe2000f8e023f */
[----:B------:R-:W-:-:S02]  /*2d50*/  FSEL R24, R0, R27, !P2 ;  /* 0x0000001b00187208 */ /* 0x000fc40005000000 */
[----:B------:R-:W-:Y:S01]  /*2d60*/  FSEL R17, R3, R90, P0 ;  /* 0x0000005a03117208 */ /* 0x000fe20000000000 */
[----:B------:R-:W-:Y:S01]  /*2d70*/  FMUL R3, R92, 0.25 ;  /* 0x3e8000005c037820 */ /* 0x000fe20000400000 */
[----:B------:R-:W-:Y:S01]  /*2d80*/  FSEL R28, R2, R25, !P3 ;  /* 0x00000019021c7208 */ /* 0x000fe20005800000 */
[----:B------:R-:W-:Y:S01]  /*2d90*/  USHF.L.U32 UR6, UR4, 0x1, URZ ;  /* 0x0000000104067899 */ /* 0x000fe2000800063f */
[----:B------:R-:W-:Y:S02]  /*2da0*/  FSEL R19, R7, R88, P1 ;  /* 0x0000005807137208 */ /* 0x000fe40000800000 */
[----:B------:R-:W-:Y:S02]  /*2db0*/  LOP3.LUT R12, R6, 0x8, RZ, 0xc0, !PT ;  /* 0x00000008060c7812 */ /* 0x000fe400078ec0ff */
[----:B------:R-:W-:Y:S02]  /*2dc0*/  IADD3 R0, R24, -0x3f3504f3, RZ ;  /* 0xc0cafb0d18007810 */ /* 0x000fe40007ffe0ff */
[----:B------:R-:W-:-:S02]  /*2dd0*/  IADD3 R7, R28, -0x3f3504f3, RZ ;  /* 0xc0cafb0d1c077810 */ /* 0x000fc40007ffe0ff */
[----:B------:R-:W-:Y:S02]  /*2de0*/  FSEL R15, R3, R92, P1 ;  /* 0x0000005c030f7208 */ /* 0x000fe40000800000 */
[----:B------:R-:W-:Y:S02]  /*2df0*/  LEA R21, R12, R9, 0x9 ;  /* 0x000000090c157211 */ /* 0x000fe400078e48ff */
[----:B------:R-:W-:Y:S02]  /*2e00*/  LOP3.LUT R3, R0, 0xff800000, RZ, 0xc0, !PT ;  /* 0xff80000000037812 */ /* 0x000fe400078ec0ff */
[----:B------:R-:W-:Y:S02]  /*2e10*/  LOP3.LUT R9, R7, 0xff800000, RZ, 0xc0, !PT ;  /* 0xff80000007097812 */ /* 0x000fe400078ec0ff */
[----:B------:R-:W-:Y:S02]  /*2e20*/  FSEL R2, RZ, -23, P2 ;  /* 0xc1b80000ff027808 */ /* 0x000fe40001000000 */
[----:B------:R-:W-:-:S02]  /*2e30*/  I2FP.F32.S32 R7, R3 ;  /* 0x0000000300077245 */ /* 0x000fc40000201400 */
[C---:B------:R-:W-:Y:S01]  /*2e40*/  FSETP.GEU.AND P5, PT, |R27|.reuse, 1.175494350822287508e-38, PT ;  /* 0x008000001b00780b */ /* 0x040fe20003fae200 */
[----:B------:R-:W-:Y:S01]  /*2e50*/  @P1 FMUL R27, R27, 0.25 ;  /* 0x3e8000001b1b1820 */ /* 0x000fe20000400000 */
[----:B------:R-:W-:Y:S01]  /*2e60*/  FSEL R8, RZ, -23, P3 ;  /* 0xc1b80000ff087808 */ /* 0x000fe20001800000 */
[----:B------:R-:W-:Y:S01]  /*2e70*/  FFMA.FTZ R2, R7, 1.1920928955078125e-07, R2 ;  /* 0x3400000007027823 */ /* 0x000fe20000010002 */
[-C--:B------:R-:W-:Y:S02]  /*2e80*/  I2FP.F32.S32 R11, R9.reuse ;  /* 0x00000009000b7245 */ /* 0x080fe40000201400 */
[C---:B------:R-:W-:Y:S01]  /*2e90*/  FSETP.GEU.AND P4, PT, |R25|.reuse, 1.175494350822287508e-38, PT ;  /* 0x008000001900780b */ /* 0x040fe20003f8e200 */
[----:B------:R-:W-:Y:S01]  /*2ea0*/  @P0 FMUL R25, R25, 0.25 ;  /* 0x3e80000019190820 */ /* 0x000fe20000400000 */
[----:B------:R-:W-:Y:S01]  /*2eb0*/  IADD3 R9, R28, -R9, RZ ;  /* 0x800000091c097210 */ /* 0x000fe20007ffe0ff */
[----:B------:R-:W-:Y:S01]  /*2ec0*/  FFMA.FTZ R7, R11, 1.1920928955078125e-07, R8 ;  /* 0x340000000b077823 */ /* 0x000fe20000010008 */
[----:B------:R-:W-:-:S02]  /*2ed0*/  LEA.HI R0, R12, R23, RZ, 0x1f ;  /* 0x000000170c007211 */ /* 0x000fc400078ff8ff */
[----:B------:R-:W-:Y:S01]  /*2ee0*/  MOV R11, 0x3dc6b27f ;  /* 0x3dc6b27f000b7802 */ /* 0x000fe20000000f00 */
[----:B------:R-:W-:Y:S01]  /*2ef0*/  FADD R12, R9, -1 ;  /* 0xbf800000090c7421 */ /* 0x000fe20000000000 */
[----:B------:R-:W-:Y:S01]  /*2f00*/  IADD3 R3, R24, -R3, RZ ;  /* 0x8000000318037210 */ /* 0x000fe20007ffe0ff */
[----:B------:R-:W-:Y:S01]  /*2f10*/  @!P5 FMUL R27, R27, 16777216 ;  /* 0x4b8000001b1bd820 */ /* 0x000fe20000400000 */
[----:B------:R-:W-:Y:S01]  /*2f20*/  LOP3.LUT R4, R6, 0x1f0, RZ, 0xc0, !PT ;  /* 0x000001f006047812 */ /* 0x000fe200078ec0ff */
[----:B------:R-:W-:Y:S01]  /*2f30*/  FFMA.FTZ R9, R12, R11, -0.16845393180847167969 ;  /* 0xbe2c7f300c097423 */ /* 0x000fe2000001000b */
[----:B------:R-:W-:Y:S01]  /*2f40*/  @!P5 FMUL R93, R93, 16777216 ;  /* 0x4b8000005d5dd820 */ /* 0x000fe20000400000 */
[----:B------:R-:W-:Y:S01]  /*2f50*/  FADD R3, R3, -1 ;  /* 0xbf80000003037421 */ /* 0x000fe20000000000 */
[----:B------:R-:W-:Y:S01]  /*2f60*/  @!P4 FMUL R25, R25, 16777216 ;  /* 0x4b8000001919c820 */ /* 0x000fe20000400000 */
[----:B------:R-:W-:Y:S01]  /*2f70*/  LEA R21, R4, R21, 0x3 ;  /* 0x0000001504157211 */ /* 0x000fe200078e18ff */
[C---:B------:R-:W-:Y:S01]  /*2f80*/  FFMA.FTZ R9, R12.reuse, R9, 0.1716887056827545166 ;  /* 0x3e2fcf2a0c097423 */ /* 0x040fe20000010009 */
[----:B------:R-:W-:Y:S01]  /*2f90*/  FFMA.FTZ R4, R3, R11, -0.16845393180847167969 ;  /* 0xbe2c7f3003047423 */ /* 0x000fe2000001000b */
[----:B------:R-:W1:Y:S01]  /*2fa0*/  MUFU.RCP R10, R27 ;  /* 0x0000001b000a7308 */ /* 0x000e620000001000 */
[----:B------:R-:W-:Y:S01]  /*2fb0*/  @!P5 FMUL R15, R15, 16777216 ;  /* 0x4b8000000f0fd820 */ /* 0x000fe20000400000 */
[C---:B------:R-:W-:Y:S01]  /*2fc0*/  FFMA.FTZ R9, R12.reuse, R9, -0.17900948226451873779 ;  /* 0xbe374e430c097423 */ /* 0x040fe20000010009 */
[----:B------:R-:W-:Y:S01]  /*2fd0*/  FFMA.FTZ R4, R3, R4, 0.1716887056827545166 ;  /* 0x3e2fcf2a03047423 */ /* 0x000fe20000010004 */
[----:B------:R-:W-:Y:S01]  /*2fe0*/  @!P5 FMUL R89, R89, 16777216 ;  /* 0x4b8000005959d820 */ /* 0x000fe20000400000 */
[----:B------:R-:W-:Y:S01]  /*2ff0*/  @!P5 FMUL R19, R19, 16777216 ;  /* 0x4b8000001313d820 */ /* 0x000fe20000400000 */
[C---:B------:R-:W-:Y:S01]  /*3000*/  FFMA.FTZ R9, R12.reuse, R9, 0.20512372255325317383 ;  /* 0x3e520bf40c097423 */ /* 0x040fe20000010009 */
[----:B------:R-:W-:Y:S01]  /*3010*/  FFMA.FTZ R4, R3, R4, -0.17900948226451873779 ;  /* 0xbe374e4303047423 */ /* 0x000fe20000010004 */
[----:B------:R-:W2:Y:S01]  /*3020*/  MUFU.RCP R8, R25 ;  /* 0x0000001900087308 */ /* 0x000ea20000001000 */
[----:B------:R-:W-:Y:S01]  /*3030*/  @!P4 FMUL R95, R95, 16777216 ;  /* 0x4b8000005f5fc820 */ /* 0x000fe20000400000 */
[C---:B------:R-:W-:Y:S01]  /*3040*/  FFMA.FTZ R9, R12.reuse, R9, -0.24046532809734344482 ;  /* 0xbe763c8b0c097423 */ /* 0x040fe20000010009 */
[----:B------:R-:W-:Y:S01]  /*3050*/  FFMA.FTZ R4, R3, R4, 0.20512372255325317383 ;  /* 0x3e520bf403047423 */ /* 0x000fe20000010004 */
[----:B------:R-:W-:Y:S01]  /*3060*/  @!P4 FMUL R13, R13, 16777216 ;  /* 0x4b8000000d0dc820 */ /* 0x000fe20000400000 */
[----:B------:R-:W-:Y:S01]  /*3070*/  @!P4 FMUL R91, R91, 16777216 ;  /* 0x4b8000005b5bc820 */ /* 0x000fe20000400000 */
[----:B------:R-:W-:Y:S01]  /*3080*/  @!P4 FMUL R17, R17, 16777216 ;  /* 0x4b8000001111c820 */ /* 0x000fe20000400000 */
[----:B------:R-:W-:Y:S01]  /*3090*/  FFMA.FTZ R9, R12, R9, 0.28857114911079406738 ;  /* 0x3e93bf990c097423 */ /* 0x000fe20000010009 */
[C---:B------:R-:W-:Y:S01]  /*30a0*/  FFMA.FTZ R4, R3.reuse, R4, -0.24046532809734344482 ;  /* 0xbe763c8b03047423 */ /* 0x040fe20000010004 */
[C---:B-1----:R-:W-:Y:S01]  /*30b0*/  FMUL R93, R10.reuse, R93 ;  /* 0x0000005d0a5d7220 */ /* 0x042fe20000400000 */
[C---:B------:R-:W-:Y:S01]  /*30c0*/  FMUL R15, R10.reuse, R15 ;  /* 0x0000000f0a0f7220 */ /* 0x040fe20000400000 */
[C---:B------:R-:W-:Y:S01]  /*30d0*/  FMUL R16, R10.reuse, R89 ;  /* 0x000000590a107220 */ /* 0x040fe20000400000 */
[----:B------:R-:W-:Y:S01]  /*30e0*/  FMUL R18, R10, R19 ;  /* 0x000000130a127220 */ /* 0x000fe20000400000 */
[----:B------:R-:W-:Y:S01]  /*30f0*/  FFMA.FTZ R11, R12, R9, -0.36067417263984680176 ;  /* 0xbeb8aa490c0b7423 */ /* 0x000fe20000010009 */
[----:B------:R-:W-:Y:S01]  /*3100*/  FFMA.FTZ R4, R3, R4, 0.28857114911079406738 ;  /* 0x3e93bf9903047423 */ /* 0x000fe20000010004 */
[----:B------:R-:W1:Y:S01]  /*3110*/  LDC.64 R26, c[0x0][0x228] ;  /* 0x00008a00ff1a7b82 */ /* 0x000e620000000a00 */
[----:B------:R-:W-:Y:S01]  /*3120*/  F2FP.F16.F32.PACK_AB R9, R93, R16 ;  /* 0x000000105d09723e */ /* 0x000fe200000000ff */
[C---:B--2---:R-:W-:Y:S01]  /*3130*/  FMUL R95, R8.reuse, R95 ;  /* 0x0000005f085f7220 */ /* 0x044fe20000400000 */
[C---:B------:R-:W-:Y:S01]  /*3140*/  FMUL R10, R8.reuse, R13 ;  /* 0x0000000d080a7220 */ /* 0x040fe20000400000 */
[C---:B------:R-:W-:Y:S01]  /*3150*/  FMUL R14, R8.reuse, R91 ;  /* 0x0000005b080e7220 */ /* 0x040fe20000400000 */
[----:B------:R-:W-:Y:S01]  /*3160*/  FMUL R17, R8, R17 ;  /* 0x0000001108117220 */ /* 0x000fe20000400000 */
[----:B------:R-:W-:Y:S01]  /*3170*/  FFMA.FTZ R13, R12, R11, 0.48089820146560668945 ;  /* 0x3ef6384a0c0d7423 */ /* 0x000fe2000001000b */
[----:B------:R-:W-:Y:S01]  /*3180*/  FFMA.FTZ R4, R3, R4, -0.36067417263984680176 ;  /* 0xbeb8aa4903047423 */ /* 0x000fe20000010004 */
[----:B------:R-:W-:-:S02]  /*3190*/  F2FP.F16.F32.PACK_AB R8, R15, R18 ;  /* 0x000000120f08723e */ /* 0x000fc400000000ff */
[----:B------:R-:W-:Y:S01]  /*31a0*/  F2FP.F16.F32.PACK_AB R10, R10, R17 ;  /* 0x000000110a0a723e */ /* 0x000fe200000000ff */
[----:B------:R-:W-:Y:S01]  /*31b0*/  FFMA.FTZ R4, R3, R4, 0.48089820146560668945 ;  /* 0x3ef6384a03047423 */ /* 0x000fe20000010004 */
[----:B------:R-:W-:Y:S01]  /*31c0*/  F2FP.F16.F32.PACK_AB R11, R95, R14 ;  /* 0x0000000e5f0b723e */ /* 0x000fe200000000ff */
[----:B------:R-:W-:Y:S01]  /*31d0*/  FFMA.FTZ R13, R12, R13, -0.72134751081466674805 ;  /* 0xbf38aa3b0c0d7423 */ /* 0x000fe2000001000d */
[----:B------:R-:W-:Y:S01]  /*31e0*/  SHF.R.U32.HI R15, RZ, 0x8, R6 ;  /* 0x00000008ff0f7819 */ /* 0x000fe20000011606 */
[----:B------:R-:W-:Y:S01]  /*31f0*/  FFMA.FTZ R4, R3, R4, -0.72134751081466674805 ;  /* 0xbf38aa3b03047423 */ /* 0x000fe20000010004 */
[----:B------:R-:W-:Y:S01]  /*3200*/  ISETP.GE.U32.AND P1, PT, R24, 0x7f800000, PT ;  /* 0x7f8000001800780c */ /* 0x000fe20003f26070 */
[----:B------:R2:W-:Y:S01]  /*3210*/  STSM.16.M88.4 [R21], R8 ;  /* 0x0000000815007844 */ /* 0x0005e20000000200 */
[----:B------:R-:W-:Y:S01]  /*3220*/  SGXT.U32 R15, R15, 0x1 ;  /* 0x000000010f0f781a */ /* 0x000fe20000000000 */
[C---:B------:R-:W-:Y:S01]  /*3230*/  FMUL R4, R3.reuse, R4 ;  /* 0x0000000403047220 */ /* 0x040fe20000400000 */
[----:B------:R-:W-:Y:S01]  /*3240*/  FMUL R13, R12, R13 ;  /* 0x0000000d0c0d7220 */ /* 0x000fe20000400000 */
[----:B------:R-:W-:Y:S01]  /*3250*/  BAR.SYNC.DEFER_BLOCKING 0x0 ;  /* 0x0000000000007b1d */ /* 0x000fe20000010000 */
[----:B------:R-:W-:Y:S01]  /*3260*/  ISETP.GE.U32.AND P2, PT, R28, 0x7f800000, PT ;  /* 0x7f8000001c00780c */ /* 0x000fe20003f46070 */
[----:B------:R-:W-:Y:S01]  /*3270*/  FMUL R4, R3, R4 ;  /* 0x0000000403047220 */ /* 0x000fe20000400000 */
[----:B0-----:R-:W-:-:S02]  /*3280*/  IMAD R15, R15, R22, RZ ;  /* 0x000000160f0f7224 */ /* 0x001fc400078e02ff */
[----:B------:R-:W-:Y:S01]  /*3290*/  FMUL R13, R12, R13 ;  /* 0x0000000d0c0d7220 */ /* 0x000fe20000400000 */
[----:B------:R-:W-:Y:S01]  /*32a0*/  FSETP.NEU.AND P0, PT, R24, RZ, PT ;  /* 0x000000ff1800720b */ /* 0x000fe20003f0d000 */
[----:B------:R-:W-:Y:S01]  /*32b0*/  FFMA.FTZ R3, R3, 1.4426950216293334961, R4 ;  /* 0x3fb8aa3b03037823 */ /* 0x000fe20000010004 */
[----:B------:R-:W-:Y:S01]  /*32c0*/  SHF.L.U32 R4, R6, 0x4, RZ ;  /* 0x0000000406047819 */ /* 0x000fe200000006ff */
[----:B------:R-:W-:Y:S01]  /*32d0*/  FFMA.FTZ R12, R12, 1.4426950216293334961, R13 ;  /* 0x3fb8aa3b0c0c7823 */ /* 0x000fe2000001000d */
[----:B------:R-:W-:Y:S02]  /*32e0*/  LEA R13, R22, R15, 0x1 ;  /* 0x0000000f160d7211 */ /* 0x000fe400078e08ff */
[----:B------:R-:W-:Y:S01]  /*32f0*/  LOP3.LUT R14, R4, 0x1ff0, RZ, 0xc0, !PT ;  /* 0x00001ff0040e7812 */ /* 0x000fe200078ec0ff */
[----:B------:R-:W-:Y:S01]  /*3300*/  FADD R4, R2, R3 ;  /* 0x0000000302047221 */ /* 0x000fe20000000000 */
[----:B------:R-:W-:Y:S01]  /*3310*/  @P1 MOV R3, 0x7f800000 ;  /* 0x7f80000000031802 */ /* 0x000fe20000000f00 */
[----:B------:R-:W-:Y:S01]  /*3320*/  IMAD R2, R5, UR5, RZ ;  /* 0x0000000505027c24 */ /* 0x000fe2000f8e02ff */
[----:B------:R-:W-:Y:S01]  /*3330*/  LEA R17, R22, R13, 0x1 ;  /* 0x0000000d16117211 */ /* 0x000fe200078e08ff */
[----:B------:R-:W-:Y:S01]  /*3340*/  UIMAD.WIDE UR4, UR4, 0x2, URZ ;  /* 0x00000002040478a5 */ /* 0x000fe2000f8e023f */
[----:B------:R-:W-:Y:S01]  /*3350*/  @P2 MOV R29, 0x7f800000 ;  /* 0x7f800000001d2802 */ /* 0x000fe20000000f00 */
[----:B------:R-:W-:Y:S01]  /*3360*/  @P1 FFMA.FTZ R4, R24, R3, +INF ;  /* 0x7f80000018041423 */ /* 0x000fe20000010003 */
[----:B------:R-:W-:Y:S01]  /*3370*/  LEA R19, R22, R17, 0x1 ;  /* 0x0000001116137211 */ /* 0x000fe200078e08ff */
[----:B------:R-:W-:Y:S01]  /*3380*/  FADD R7, R7, R12 ;  /* 0x0000000c07077221 */ /* 0x000fe20000000000 */
[C---:B------:R-:W-:Y:S01]  /*3390*/  SHF.L.U32 R3, R2.reuse, 0x1, RZ ;  /* 0x0000000102037819 */ /* 0x040fe200000006ff */
[----:B------:R-:W-:Y:S01]  /*33a0*/  IMAD.HI R2, R2, 0x2, RZ ;  /* 0x0000000202027827 */ /* 0x000fe200078e02ff */
[----:B--2---:R-:W-:Y:S01]  /*33b0*/  LEA R21, R22, R19, 0x1 ;  /* 0x0000001316157211 */ /* 0x004fe200078e08ff */
[----:B------:R0:W2:Y:S01]  /*33c0*/  LDS.128 R8, [R14+UR15] ;  /* 0x0000000f0e087984 */ /* 0x0000a20008000c00 */
[----:B-1----:R-:W-:Y:S01]  /*33d0*/  IADD3 R26, P3, P4, R3, UR6, R26 ;  /* 0x00000006031a7c10 */ /* 0x002fe2000fc7e01a */
[----:B------:R-:W-:Y:S01]  /*33e0*/  @P2 FFMA.FTZ R7, R28, R29, +INF ;  /* 0x7f8000001c072423 */ /* 0x000fe2000001001d */
[----:B------:R-:W-:Y:S01]  /*33f0*/  LEA R23, R22, R21, 0x1 ;  /* 0x0000001516177211 */ /* 0x000fe200078e08ff */
[----:B------:R-:W-:Y:S01]  /*3400*/  ULDC UR4, c[0x0][0x27c] ;  /* 0x00009f0000047ab9 */ /* 0x000fe20000000800 */
[----:B------:R-:W-:Y:S01]  /*3410*/  FSETP.NEU.AND P1, PT, R28, RZ, PT ;  /* 0x000000ff1c00720b */ /* 0x000fe20003f2d000 */
[----:B------:R-:W-:Y:S01]  /*3420*/  UIMAD UR4, UR14, UR4, URZ ;  /* 0x000000040e0472a4 */ /* 0x000fe2000f8e023f */
[----:B------:R-:W-:-:S02]  /*3430*/  IADD3.X R28, R2, UR5, R27, P3, P4 ;  /* 0x00000005021c7c10 */ /* 0x000fc40009fe841b */
[-C--:B------:R-:W-:Y:S01]  /*3440*/  LEA R2, P3, R15, R26.reuse, 0x1 ;  /* 0x0000001a0f027211 */ /* 0x080fe200078608ff */
[----:B------:R-:W-:Y:S01]  /*3450*/  USHF.L.U32 UR6, UR4, 0x2, URZ ;  /* 0x0000000204067899 */ /* 0x000fe2000800063f */
[-C--:B------:R-:W-:Y:S01]  /*3460*/  LEA R12, P6, R13, R26.reuse, 0x1 ;  /* 0x0000001a0d0c7211 */ /* 0x080fe200078c08ff */
[----:B------:R-:W-:Y:S01]  /*3470*/  UIMAD.WIDE UR4, UR4, 0x4, URZ ;  /* 0x00000004040478a5 */ /* 0x000fe2000f8e023f */
[----:B------:R-:W-:Y:S02]  /*3480*/  LEA R25, R22, R23, 0x1 ;  /* 0x0000001716197211 */ /* 0x000fe400078e08ff */
[----:B0-----:R-:W-:Y:S02]  /*3490*/  LEA R14, P5, R17, R26, 0x1 ;  /* 0x0000001a110e7211 */ /* 0x001fe400078a08ff */
[-C--:B------:R-:W-:Y:S02]  /*34a0*/  LEA.HI.X.SX32 R3, R15, R28.reuse, 0x1, P3 ;  /* 0x0000001c0f037211 */ /* 0x080fe400018f0eff */
[----:B------:R-:W-:-:S02]  /*34b0*/  LEA.HI.X.SX32 R13, R13, R28, 0x1, P6 ;  /* 0x0000001c0d0d7211 */ /* 0x000fc400030f0eff */
[----:B------:R-:W-:Y:S02]  /*34c0*/  LEA R27, R22, R25, 0x1 ;  /* 0x00000019161b7211 */ /* 0x000fe400078e08ff */
[----:B------:R-:W-:Y:S02]  /*34d0*/  LEA R16, P2, R19, R26, 0x1 ;  /* 0x0000001a13107211 */ /* 0x000fe400078408ff */
[----:B------:R-:W-:Y:S02]  /*34e0*/  LEA.HI.X.SX32 R15, R17, R28, 0x1, P5 ;  /* 0x0000001c110f7211 */ /* 0x000fe400028f0eff */
[-C--:B------:R-:W-:Y:S02]  /*34f0*/  LEA R18, P4, R21, R26.reuse, 0x1 ;  /* 0x0000001a15127211 */ /* 0x080fe400078808ff */
[-C--:B------:R-:W-:Y:S02]  /*3500*/  LEA R22, P3, R23, R26.reuse, 0x1 ;  /* 0x0000001a17167211 */ /* 0x080fe400078608ff */
[----:B------:R-:W-:-:S02]  /*3510*/  LEA R24, P6, R25, R26, 0x1 ;  /* 0x0000001a19187211 */ /* 0x000fc400078c08ff */
[----:B------:R-:W-:Y:S02]  /*3520*/  LEA R26, P5, R27, R26, 0x1 ;  /* 0x0000001a1b1a7211 */ /* 0x000fe400078a08ff */
[-C--:B------:R-:W-:Y:S02]  /*3530*/  LEA.HI.X.SX32 R17, R19, R28.reuse, 0x1, P2 ;  /* 0x0000001c13117211 */ /* 0x080fe400010f0eff */
[-C--:B------:R-:W-:Y:S02]  /*3540*/  LEA.HI.X.SX32 R19, R21, R28.reuse, 0x1, P4 ;  /* 0x0000001c15137211 */ /* 0x080fe400020f0eff */
[-C--:B------:R-:W-:Y:S01]  /*3550*/  LEA.HI.X.SX32 R23, R23, R28.reuse, 0x1, P3 ;  /* 0x0000001c17177211 */ /* 0x080fe200018f0eff */
[----:B--2---:R0:W-:Y:S01]  /*3560*/  STG.E.U16 desc[UR16][R2.64], R8 ;  /* 0x0000000802007986 */ /* 0x0041e2000c101510 */
[-C--:B------:R-:W-:Y:S02]  /*3570*/  LEA.HI.X.SX32 R25, R25, R28.reuse, 0x1, P6 ;  /* 0x0000001c19197211 */ /* 0x080fe400030f0eff */
[----:B------:R-:W-:Y:S01]  /*3580*/  PRMT R30, R10, 0x7632, R30 ;  /* 0x000076320a1e7816 */ /* 0x000fe2000000001e */
[----:B------:R1:W-:Y:S01]  /*3590*/  STG.E.U16 desc[UR16][R12.64], R9 ;  /* 0x000000090c007986 */ /* 0x0003e2000c101510 */
[----:B------:R-:W-:-:S02]  /*35a0*/  LEA.HI.X.SX32 R27, R27, R28, 0x1, P5 ;  /* 0x0000001c1b1b7211 */ /* 0x000fc400028f0eff */
[----:B------:R-:W-:Y:S01]  /*35b0*/  PRMT R31, R11, 0x7632, R31 ;  /* 0x000076320b1f7816 */ /* 0x000fe2000000001f */
[----:B------:R2:W-:Y:S01]  /*35c0*/  STG.E.U16 desc[UR16][R14.64], R10 ;  /* 0x0000000a0e007986 */ /* 0x0005e2000c101510 */
[C---:B------:R-:W-:Y:S01]  /*35d0*/  LOP3.LUT P2, RZ, R6.reuse, 0x100, RZ, 0xc0, !PT ;  /* 0x0000010006ff7812 */ /* 0x040fe2000784c0ff */
[----:B------:R-:W3:Y:S01]  /*35e0*/  LDC.64 R28, c[0x0][0x230] ;  /* 0x00008c00ff1c7b82 */ /* 0x000ee20000000a00 */
[----:B------:R-:W-:Y:S01]  /*35f0*/  SHF.L.U32 R6, R6, 0x1, RZ ;  /* 0x0000000106067819 */ /* 0x000fe200000006ff */
[----:B------:R4:W-:Y:S01]  /*3600*/  STG.E.U16 desc[UR16][R16.64], R11 ;  /* 0x0000000b10007986 */ /* 0x0009e2000c101510 */
[----:B0-----:R-:W-:Y:S01]  /*3610*/  FSEL R3, R4, -INF , P0 ;  /* 0xff80000004037808 */ /* 0x001fe20000000000 */
[----:B------:R-:W-:Y:S01]  /*3620*/  IMAD.HI R4, R5, 0x4, RZ ;  /* 0x0000000405047827 */ /* 0x000fe200078e02ff */
[----:B------:R-:W-:Y:S02]  /*3630*/  FSEL R2, R7, -INF , P1 ;  /* 0xff80000007027808 */ /* 0x000fe40000800000 */
[----:B-1----:R-:W-:Y:S01]  /*3640*/  PRMT R13, R8, 0x7632, R13 ;  /* 0x00007632080d7816 */ /* 0x002fe2000000000d */
[----:B------:R-:W-:Y:S01]  /*3650*/  FFMA R20, R3, 0.69314718246459960938, R20 ;  /* 0x3f31721803147823 */ /* 0x000fe20000000014 */
[----:B------:R-:W-:Y:S01]  /*3660*/  LOP3.LUT R6, R6, 0x3f8, RZ, 0xc0, !PT ;  /* 0x000003f806067812 */ /* 0x000fe200078ec0ff */
[----:B------:R-:W-:Y:S01]  /*3670*/  FFMA R21, R2, 0.69314718246459960938, R105 ;  /* 0x3f31721802157823 */ /* 0x000fe20000000069 */
[----:B--2---:R-:W-:Y:S01]  /*3680*/  PRMT R15, R9, 0x7632, R15 ;  /* 0x00007632090f7816 */ /* 0x004fe2000000000f */
[----:B------:R4:W-:Y:S01]  /*3690*/  STG.E.U16 desc[UR16][R18.64], R13 ;  /* 0x0000000d12007986 */ /* 0x0009e2000c101510 */
[----:B------:R-:W-:-:S03]  /*36a0*/  SHF.L.U32 R3, R5, 0x2, RZ ;  /* 0x0000000205037819 */ /* 0x000fc600000006ff */
[----:B------:R4:W-:Y:S04]  /*36b0*/  STG.E.U16 desc[UR16][R22.64], R15 ;  /* 0x0000000f16007986 */ /* 0x0009e8000c101510 */
[----:B------:R4:W-:Y:S04]  /*36c0*/  STG.E.U16 desc[UR16][R24.64], R30 ;  /* 0x0000001e18007986 */ /* 0x0009e8000c101510 */
[----:B------:R4:W-:Y:S01]  /*36d0*/  STG.E.U16 desc[UR16][R26.64], R31 ;  /* 0x0000001f1a007986 */ /* 0x0009e2000c101510 */
[----:B------:R-:W-:Y:S01]  /*36e0*/  BAR.SYNC.DEFER_BLOCKING 0x0 ;  /* 0x0000000000007b1d */ /* 0x000fe20000010000 */
[----:B---3--:R-:W-:-:S04]  /*36f0*/  IADD3 R2, P0, P1, R3, UR6, R28 ;  /* 0x0000000603027c10 */ /* 0x008fc8000f91e01c */
[----:B------:R-:W-:Y:S01]  /*3700*/  IADD3.X R3, R4, UR5, R29, P0, P1 ;  /* 0x0000000504037c10 */ /* 0x000fe200087e241d */
[----:B------:R4:W-:Y:S02]  /*3710*/  STS.64 [R6+UR15], R20 ;  /* 0x0000001406007988 */ /* 0x0009e40008000a0f */
[----:B------:R-:W-:Y:S06]  /*3720*/  BAR.SYNC.DEFER_BLOCKING 0x0 ;  /* 0x0000000000007b1d */ /* 0x000fec0000010000 */
[----:B------:R-:W-:Y:S05]  /*3730*/  @P2 EXIT ;  /* 0x000000000000294d */ /* 0x000fea0003800000 */
[----:B------:R-:W0:Y:S04]  /*3740*/  LDS R5, [R0] ;  /* 0x0000000000057984 */ /* 0x000e280000000800 */
[----:B0-----:R-:W-:Y:S01]  /*3750*/  STG.E desc[UR16][R2.64], R5 ;  /* 0x0000000502007986 */ /* 0x001fe2000c101910 */
[----:B------:R-:W-:Y:S05]  /*3760*/  EXIT ;  /* 0x000000000000794d */ /* 0x000fea0003800000 */
.L_x_2:
[----:B------:R-:W-:-:S00]  /*3770*/  BRA `(.L_x_2) ;  /* 0xfffffffc00fc7947 */ /* 0x000fc0000383ffff */
[----:B------:R-:W-:-:S00]  /*3780*/  NOP ;  /* 0x0000000000007918 */ /* 0x000fc00000000000 */
[----:B------:R-:W-:-:S00]  /*3790*/  NOP ;  /* 0x0000000000007918 */ /* 0x000fc00000000000 */
[----:B------:R-:W-:-:S00]  /*37a0*/  NOP ;  /* 0x0000000000007918 */ /* 0x000fc00000000000 */
[----:B------:R-:W-:-:S00]  /*37b0*/  NOP ;  /* 0x0000000000007918 */ /* 0x000fc00000000000 */
[----:B------:R-:W-:-:S00]  /*37c0*/  NOP ;  /* 0x0000000000007918 */ /* 0x000fc00000000000 */
[----:B------:R-:W-:-:S00]  /*37d0*/  NOP ;  /* 0x0000000000007918 */ /* 0x000fc00000000000 */
[----:B------:R-:W-:-:S00]  /*37e0*/  NOP ;  /* 0x0000000000007918 */ /* 0x000fc00000000000 */
[----:B------:R-:W-:-:S00]  /*37f0*/  NOP ;  /* 0x0000000000007918 */ /* 0x000fc00000000000 */
.L_x_3:


//--------------------- .nv.global.init           --------------------------
	.section	.nv.global.init,"aw",@progbits
.nv.global.init:
	.type		_$_str,@object
	.size		_$_str,(.L_0 - _$_str)
_$_str:
        /*0000*/ 	.byte	0x5f, 0x5f, 0x43, 0x55, 0x44, 0x41, 0x5f, 0x46, 0x54, 0x5a, 0x00
.L_0:


//--------------------- .nv.shared.attn_fwd       --------------------------
	.section	.nv.shared.attn_fwd,"aw",@nobits
	.sectionflags	@""
	.align	16
	.zero		1024


//--------------------- .nv.shared.reserved.0     --------------------------
	.section	.nv.shared.reserved.0,"aw",@nobits
	.weak		__nv_reservedSMEM_offset_0_alias
	.size		__nv_reservedSMEM_offset_0_alias, 0, 0
	.other		__nv_reservedSMEM_offset_0_alias,@"STO_CUDA_RESERVED_SHARED STV_DEFAULT"
__nv_reservedSMEM_offset_0_alias:
	.zero		0


//--------------------- .nv.constant0.attn_fwd    --------------------------
	.section	.nv.constant0.attn_fwd,"a",@progbits
	.sectionflags	@""
	.align	4
.nv.constant0.attn_fwd:
	.zero		664


//--------------------- SYMBOLS --------------------------

	.type		.nv.reservedSmem.offset0,@object
	.size		.nv.reservedSmem.offset0,0x4
